	.target	sm_90a

	.elftype	@"ET_EXEC"


//--------------------- .note.nv.tkinfo           --------------------------
	.section	.note.nv.tkinfo,"",@"SHT_NOTE"
	.sectionflags	@"SHF_NOTE_NV_TKINFO"
	.tkinfo
        /*0018*/ 	.word	0x00000002
        /*0030*/ 	.string	""
        /*0030*/ 	.string	"ptxas"
        /*0030*/ 	.string	"Cuda compilation tools, release 13.0, V13.0.88"
        /*0030*/ 	.string	"Build cuda_13.0.r13.0/compiler.36424714_0"
        /*0030*/ 	.string	"-arch sm_90a -m 64 "



//--------------------- .note.nv.cuinfo           --------------------------
	.section	.note.nv.cuinfo,"",@"SHT_NOTE"
	.sectionflags	@"SHF_NOTE_NV_CUINFO"
        /*0018*/ 	.short	0x0002
        /*001a*/ 	.short	0x005a
        /*001c*/ 	.short	0x0082
	.zero		2


//--------------------- .nv.info                  --------------------------
	.section	.nv.info,"",@"SHT_CUDA_INFO"
	.align	4


	//----- nvinfo : EIATTR_REGCOUNT
	.align		4
        /*0000*/ 	.byte	0x04, 0x2f
        /*0002*/ 	.short	(.L_15 - .L_14)
	.align		4
.L_14:
        /*0004*/ 	.word	index@(_ZN7cutlass13device_kernelINS_4gemm6kernel13GemmUniversalIN4cute5tupleIJiiiiEEENS1_10collective13CollectiveMmaINS1_34MainloopSm90TmaGmmaWarpSpecializedILi6ENS5_IJNS4_1CILi1EEENSA_ILi8EEESB_EEENS1_35KernelTmaWarpSpecializedCooperativeEEENS5_IJNSA_ILi128EEESG_NSA_ILi64EEEEEENS_6half_tENS5_IJlSB_lEEESJ_SK_NS4_8TiledMMAINS4_8MMA_AtomIJNS4_4SM904GMMA26MMA_64x128x16_F32F16F16_SSILNSO_5MajorE0ELSQ_0ELNSO_7ScaleInE1ELSR_1EEEEEENS4_6LayoutINS5_IJNSA_ILi2EEESB_SB_EEENS5_IJSB_NSA_ILi0EEESX_EEEEENS5_IJNS4_10UnderscoreES10_S10_EEEEENS4_23SM90_TMA_LOAD_MULTICASTENS4_14ComposedLayoutINS4_7SwizzleILi3ELi4ELi3EEENS4_18smem_ptr_flag_bitsILi16EEENSU_INS5_IJSC_SH_EEENS5_IJSH_SB_EEEEEEEvNS4_8identityENS4_13SM90_TMA_LOADES1C_vS1D_EENS_8epilogue10collective6detail29Sm90TmaWarpSpecializedAdapterINS1H_15DefaultEpilogueISJ_SK_SK_NS1G_6thread17LinearCombinationISJ_Li1EffLNS1L_9ScaleType4KindE0ELNS_15FloatRoundStyleE2ESJ_EENS1_15EpilogueDefaultEEEEEvvEEEEvNT_6ParamsE)
        /*0008*/ 	.word	0x000000a8


	//----- nvinfo : EIATTR_FRAME_SIZE
	.align		4
.L_15:
        /*000c*/ 	.byte	0x04, 0x11
        /*000e*/ 	.short	(.L_17 - .L_16)
	.align		4
.L_16:
        /*0010*/ 	.word	index@(_ZN7cutlass13device_kernelINS_4gemm6kernel13GemmUniversalIN4cute5tupleIJiiiiEEENS1_10collective13CollectiveMmaINS1_34MainloopSm90TmaGmmaWarpSpecializedILi6ENS5_IJNS4_1CILi1EEENSA_ILi8EEESB_EEENS1_35KernelTmaWarpSpecializedCooperativeEEENS5_IJNSA_ILi128EEESG_NSA_ILi64EEEEEENS_6half_tENS5_IJlSB_lEEESJ_SK_NS4_8TiledMMAINS4_8MMA_AtomIJNS4_4SM904GMMA26MMA_64x128x16_F32F16F16_SSILNSO_5MajorE0ELSQ_0ELNSO_7ScaleInE1ELSR_1EEEEEENS4_6LayoutINS5_IJNSA_ILi2EEESB_SB_EEENS5_IJSB_NSA_ILi0EEESX_EEEEENS5_IJNS4_10UnderscoreES10_S10_EEEEENS4_23SM90_TMA_LOAD_MULTICASTENS4_14ComposedLayoutINS4_7SwizzleILi3ELi4ELi3EEENS4_18smem_ptr_flag_bitsILi16EEENSU_INS5_IJSC_SH_EEENS5_IJSH_SB_EEEEEEEvNS4_8identityENS4_13SM90_TMA_LOADES1C_vS1D_EENS_8epilogue10collective6detail29Sm90TmaWarpSpecializedAdapterINS1H_15DefaultEpilogueISJ_SK_SK_NS1G_6thread17LinearCombinationISJ_Li1EffLNS1L_9ScaleType4KindE0ELNS_15FloatRoundStyleE2ESJ_EENS1_15EpilogueDefaultEEEEEvvEEEEvNT_6ParamsE)
        /*0014*/ 	.word	0x00000000


	//----- nvinfo : EIATTR_MIN_STACK_SIZE
	.align		4
.L_17:
        /*0018*/ 	.byte	0x04, 0x12
        /*001a*/ 	.short	(.L_19 - .L_18)
	.align		4
.L_18:
        /*001c*/ 	.word	index@(_ZN7cutlass13device_kernelINS_4gemm6kernel13GemmUniversalIN4cute5tupleIJiiiiEEENS1_10collective13CollectiveMmaINS1_34MainloopSm90TmaGmmaWarpSpecializedILi6ENS5_IJNS4_1CILi1EEENSA_ILi8EEESB_EEENS1_35KernelTmaWarpSpecializedCooperativeEEENS5_IJNSA_ILi128EEESG_NSA_ILi64EEEEEENS_6half_tENS5_IJlSB_lEEESJ_SK_NS4_8TiledMMAINS4_8MMA_AtomIJNS4_4SM904GMMA26MMA_64x128x16_F32F16F16_SSILNSO_5MajorE0ELSQ_0ELNSO_7ScaleInE1ELSR_1EEEEEENS4_6LayoutINS5_IJNSA_ILi2EEESB_SB_EEENS5_IJSB_NSA_ILi0EEESX_EEEEENS5_IJNS4_10UnderscoreES10_S10_EEEEENS4_23SM90_TMA_LOAD_MULTICASTENS4_14ComposedLayoutINS4_7SwizzleILi3ELi4ELi3EEENS4_18smem_ptr_flag_bitsILi16EEENSU_INS5_IJSC_SH_EEENS5_IJSH_SB_EEEEEEEvNS4_8identityENS4_13SM90_TMA_LOADES1C_vS1D_EENS_8epilogue10collective6detail29Sm90TmaWarpSpecializedAdapterINS1H_15DefaultEpilogueISJ_SK_SK_NS1G_6thread17LinearCombinationISJ_Li1EffLNS1L_9ScaleType4KindE0ELNS_15FloatRoundStyleE2ESJ_EENS1_15EpilogueDefaultEEEEEvvEEEEvNT_6ParamsE)
        /*0020*/ 	.word	0x00000000
.L_19:


//--------------------- .nv.compat                --------------------------
	.section	.nv.compat,"",@"SHT_CUDA_COMPAT_INFO"
	.align	4
        /*0000*/ 	.byte	0x02, 0x09, 0x01, 0x00, 0x02, 0x02, 0x04, 0x00, 0x02, 0x05, 0x05, 0x00, 0x03, 0x07, 0x01, 0x01
        /*0010*/ 	.byte	0x02, 0x03, 0x01, 0x00, 0x02, 0x06, 0x01, 0x00, 0x04, 0x0b, 0x08, 0x00, 0x00, 0x00, 0x00, 0x00
        /*0020*/ 	.byte	0x00, 0x00, 0x00, 0x00


//--------------------- .nv.info._ZN7cutlass13device_kernelINS_4gemm6kernel13GemmUniversalIN4cute5tupleIJiiiiEEENS1_10collective13CollectiveMmaINS1_34MainloopSm90TmaGmmaWarpSpecializedILi6ENS5_IJNS4_1CILi1EEENSA_ILi8EEESB_EEENS1_35KernelTmaWarpSpecializedCooperativeEEENS5_IJNSA_ILi128EEESG_NSA_ILi64EEEEEENS_6half_tENS5_IJlSB_lEEESJ_SK_NS4_8TiledMMAINS4_8MMA_AtomIJNS4_4SM904GMMA26MMA_64x128x16_F32F16F16_SSILNSO_5MajorE0ELSQ_0ELNSO_7ScaleInE1ELSR_1EEEEEENS4_6LayoutINS5_IJNSA_ILi2EEESB_SB_EEENS5_IJSB_NSA_ILi0EEESX_EEEEENS5_IJNS4_10UnderscoreES10_S10_EEEEENS4_23SM90_TMA_LOAD_MULTICASTENS4_14ComposedLayoutINS4_7SwizzleILi3ELi4ELi3EEENS4_18smem_ptr_flag_bitsILi16EEENSU_INS5_IJSC_SH_EEENS5_IJSH_SB_EEEEEEEvNS4_8identityENS4_13SM90_TMA_LOADES1C_vS1D_EENS_8epilogue10collective6detail29Sm90TmaWarpSpecializedAdapterINS1H_15DefaultEpilogueISJ_SK_SK_NS1G_6thread17LinearCombinationISJ_Li1EffLNS1L_9ScaleType4KindE0ELNS_15FloatRoundStyleE2ESJ_EENS1_15EpilogueDefaultEEEEEvvEEEEvNT_6ParamsE --------------------------
	.section	.nv.info._ZN7cutlass13device_kernelINS_4gemm6kernel13GemmUniversalIN4cute5tupleIJiiiiEEENS1_10collective13CollectiveMmaINS1_34MainloopSm90TmaGmmaWarpSpecializedILi6ENS5_IJNS4_1CILi1EEENSA_ILi8EEESB_EEENS1_35KernelTmaWarpSpecializedCooperativeEEENS5_IJNSA_ILi128EEESG_NSA_ILi64EEEEEENS_6half_tENS5_IJlSB_lEEESJ_SK_NS4_8TiledMMAINS4_8MMA_AtomIJNS4_4SM904GMMA26MMA_64x128x16_F32F16F16_SSILNSO_5MajorE0ELSQ_0ELNSO_7ScaleInE1ELSR_1EEEEEENS4_6LayoutINS5_IJNSA_ILi2EEESB_SB_EEENS5_IJSB_NSA_ILi0EEESX_EEEEENS5_IJNS4_10UnderscoreES10_S10_EEEEENS4_23SM90_TMA_LOAD_MULTICASTENS4_14ComposedLayoutINS4_7SwizzleILi3ELi4ELi3EEENS4_18smem_ptr_flag_bitsILi16EEENSU_INS5_IJSC_SH_EEENS5_IJSH_SB_EEEEEEEvNS4_8identityENS4_13SM90_TMA_LOADES1C_vS1D_EENS_8epilogue10collective6detail29Sm90TmaWarpSpecializedAdapterINS1H_15DefaultEpilogueISJ_SK_SK_NS1G_6thread17LinearCombinationISJ_Li1EffLNS1L_9ScaleType4KindE0ELNS_15FloatRoundStyleE2ESJ_EENS1_15EpilogueDefaultEEEEEvvEEEEvNT_6ParamsE,"",@"SHT_CUDA_INFO"
	.sectionflags	@""
	.align	4


	//----- nvinfo : EIATTR_CUDA_API_VERSION
	.align		4
        /*0000*/ 	.byte	0x04, 0x37
        /*0002*/ 	.short	(.L_21 - .L_20)
.L_20:
        /*0004*/ 	.word	0x00000082


	//----- nvinfo : EIATTR_KPARAM_INFO
	.align		4
.L_21:
        /*0008*/ 	.byte	0x04, 0x17
        /*000a*/ 	.short	(.L_23 - .L_22)
.L_22:
        /*000c*/ 	.word	0x00000000
        /*0010*/ 	.short	0x0000
        /*0012*/ 	.short	0x0070
        /*0014*/ 	.byte	0x00, 0xf0, 0x01, 0x10


	//----- nvinfo : EIATTR_SPARSE_MMA_MASK
	.align		4
.L_23:
        /*0018*/ 	.byte	0x03, 0x50
        /*001a*/ 	.short	0x0000


	//----- nvinfo : EIATTR_MAXREG_COUNT
	.align		4
        /*001c*/ 	.byte	0x03, 0x1b
        /*001e*/ 	.short	0x00a8


	//----- nvinfo : EIATTR_NUM_BARRIERS
	.align		4
        /*0020*/ 	.byte	0x02, 0x4c
        /*0022*/ 	.byte	0x01
	.zero		1


	//----- nvinfo : EIATTR_EXTERNS
	.align		4
        /*0024*/ 	.byte	0x04, 0x0f
        /*0026*/ 	.short	(.L_25 - .L_24)


	//   ....[0]....
	.align		4
.L_24:
        /*0028*/ 	.word	index@(__assertfail)


	//----- nvinfo : EIATTR_MERCURY_ISA_VERSION
	.align		4
.L_25:
        /*002c*/ 	.byte	0x03, 0x5f
        /*002e*/ 	.short	0x0101


	//----- nvinfo : EIATTR_INT_WARP_WIDE_INSTR_OFFSETS
	.align		4
        /*0030*/ 	.byte	0x04, 0x31
        /*0032*/ 	.short	(.L_27 - .L_26)


	//   ....[0]....
.L_26:
        /*0034*/ 	.word	0x00000470


	//   ....[1]....
        /*0038*/ 	.word	0x00000490


	//   ....[2]....
        /*003c*/ 	.word	0x00000660


	//   ....[3]....
        /*0040*/ 	.word	0x00001ed0


	//----- nvinfo : EIATTR_COOP_GROUP_MASK_REGIDS
	.align		4
.L_27:
        /*0044*/ 	.byte	0x04, 0x29
        /*0046*/ 	.short	(.L_29 - .L_28)


	//   ....[0]....
.L_28:
        /*0048*/ 	.word	0xffffffff


	//   ....[1]....
        /*004c*/ 	.word	0xffffffff


	//   ....[2]....
        /*0050*/ 	.word	0xffffffff


	//   ....[3]....
        /*0054*/ 	.word	0xffffffff


	//   ....[4]....
        /*0058*/ 	.word	0xffffffff


	//   ....[5]....
        /*005c*/ 	.word	0xffffffff


	//----- nvinfo : EIATTR_COOP_GROUP_INSTR_OFFSETS
	.align		4
.L_29:
        /*0060*/ 	.byte	0x04, 0x28
        /*0062*/ 	.short	(.L_31 - .L_30)


	//   ....[0]....
.L_30:
        /*0064*/ 	.word	0x00000060


	//   ....[1]....
        /*0068*/ 	.word	0x00000070


	//   ....[2]....
        /*006c*/ 	.word	0x00000130


	//   ....[3]....
        /*0070*/ 	.word	0x00000310


	//   ....[4]....
        /*0074*/ 	.word	0x000007d0


	//   ....[5]....
        /*0078*/ 	.word	0x00001450


	//----- nvinfo : EIATTR_REG_RECONFIG
	.align		4
.L_31:
        /*007c*/ 	.byte	0x01, 0x54
	.zero		2


	//----- nvinfo : EIATTR_SYSCALL_OFFSETS
	.align		4
        /*0080*/ 	.byte	0x04, 0x46
        /*0082*/ 	.short	(.L_33 - .L_32)


	//   ....[0]....
.L_32:
        /*0084*/ 	.word	0x00001640


	//----- nvinfo : EIATTR_MBARRIER_INSTR_OFFSETS
	.align		4
.L_33:
        /*0088*/ 	.byte	0x04, 0x39
        /*008a*/ 	.short	(.L_35 - .L_34)


	//   ....[0]....
.L_34:
        /*008c*/ 	.word	0x00000230
        /*0090*/ 	.word	0x000000ff
        /*0094*/ 	.word	0x00000000
        /*0098*/ 	.short	0x0100
        /*009a*/ 	.byte	0x08
	.zero		1


	//   ....[1]....
        /*009c*/ 	.word	0x00000240
        /*00a0*/ 	.word	0x000000ff
        /*00a4*/ 	.word	0x00000030
        /*00a8*/ 	.short	0x0100
        /*00aa*/ 	.byte	0x08
	.zero		1


	//   ....[2]....
        /*00ac*/ 	.word	0x00000250
        /*00b0*/ 	.word	0x000000ff
        /*00b4*/ 	.word	0x00000008
        /*00b8*/ 	.short	0x0100
        /*00ba*/ 	.byte	0x08
	.zero		1


	//   ....[3]....
        /*00bc*/ 	.word	0x00000260
        /*00c0*/ 	.word	0x000000ff
        /*00c4*/ 	.word	0x00000038
        /*00c8*/ 	.short	0x0100
        /*00ca*/ 	.byte	0x08
	.zero		1


	//   ....[4]....
        /*00cc*/ 	.word	0x00000270
        /*00d0*/ 	.word	0x000000ff
        /*00d4*/ 	.word	0x00000010
        /*00d8*/ 	.short	0x0100
        /*00da*/ 	.byte	0x08
	.zero		1


	//   ....[5]....
        /*00dc*/ 	.word	0x00000280
        /*00e0*/ 	.word	0x000000ff
        /*00e4*/ 	.word	0x00000040
        /*00e8*/ 	.short	0x0100
        /*00ea*/ 	.byte	0x08
	.zero		1


	//   ....[6]....
        /*00ec*/ 	.word	0x00000290
        /*00f0*/ 	.word	0x000000ff
        /*00f4*/ 	.word	0x00000018
        /*00f8*/ 	.short	0x0100
        /*00fa*/ 	.byte	0x08
	.zero		1


	//   ....[7]....
        /*00fc*/ 	.word	0x000002a0
        /*0100*/ 	.word	0x000000ff
        /*0104*/ 	.word	0x00000048
        /*0108*/ 	.short	0x0100
        /*010a*/ 	.byte	0x08
	.zero		1


	//   ....[8]....
        /*010c*/ 	.word	0x000002b0
        /*0110*/ 	.word	0x000000ff
        /*0114*/ 	.word	0x00000020
        /*0118*/ 	.short	0x0100
        /*011a*/ 	.byte	0x08
	.zero		1


	//   ....[9]....
        /*011c*/ 	.word	0x000002c0
        /*0120*/ 	.word	0x000000ff
        /*0124*/ 	.word	0x00000050
        /*0128*/ 	.short	0x0100
        /*012a*/ 	.byte	0x08
	.zero		1


	//   ....[10]....
        /*012c*/ 	.word	0x000002d0
        /*0130*/ 	.word	0x000000ff
        /*0134*/ 	.word	0x00000028
        /*0138*/ 	.short	0x0100
        /*013a*/ 	.byte	0x08
	.zero		1


	//   ....[11]....
        /*013c*/ 	.word	0x000002e0
        /*0140*/ 	.word	0x000000ff
        /*0144*/ 	.word	0x00000058
        /*0148*/ 	.short	0x0100
        /*014a*/ 	.byte	0x08
	.zero		1


	//   ....[12]....
        /*014c*/ 	.word	0x00000700
        /*0150*/ 	.word	0x000000ff
        /*0154*/ 	.word	0x00000070
        /*0158*/ 	.short	0x0100
        /*015a*/ 	.byte	0x06
	.zero		1


	//   ....[13]....
        /*015c*/ 	.word	0x00000780
        /*0160*/ 	.word	0x000000ff
        /*0164*/ 	.word	0x00000078
        /*0168*/ 	.short	0x0100
        /*016a*/ 	.byte	0x06
	.zero		1


	//   ....[14]....
        /*016c*/ 	.word	0x00001700
        /*0170*/ 	.word	0x00000003
        /*0174*/ 	.word	0x00000000
        /*0178*/ 	.short	0x010a
        /*017a*/ 	.byte	0x3f
	.zero		1


	//   ....[15]....
        /*017c*/ 	.word	0x00001760
        /*0180*/ 	.word	0x00000003
        /*0184*/ 	.word	0x00000000
        /*0188*/ 	.short	0x010a
        /*018a*/ 	.byte	0x3f
	.zero		1


	//   ....[16]....
        /*018c*/ 	.word	0x00001ae0
        /*0190*/ 	.word	0x00000005
        /*0194*/ 	.word	0x00000000
        /*0198*/ 	.short	0x010a
        /*019a*/ 	.byte	0x3f
	.zero		1


	//   ....[17]....
        /*019c*/ 	.word	0x00001b20
        /*01a0*/ 	.word	0x00000005
        /*01a4*/ 	.word	0x00000000
        /*01a8*/ 	.short	0x010a
        /*01aa*/ 	.byte	0x3f
	.zero		1


	//   ....[18]....
        /*01ac*/ 	.word	0x00001d80
        /*01b0*/ 	.word	0x00000004
        /*01b4*/ 	.word	0x00000000
        /*01b8*/ 	.short	0x0101
        /*01ba*/ 	.byte	0x3f
	.zero		1


	//   ....[19]....
        /*01bc*/ 	.word	0x00001f70
        /*01c0*/ 	.word	0x00000000
        /*01c4*/ 	.word	0x00000000
        /*01c8*/ 	.short	0x0101
        /*01ca*/ 	.byte	0x3f
	.zero		1


	//   ....[20]....
        /*01cc*/ 	.word	0x00007030
        /*01d0*/ 	.word	0x00000017
        /*01d4*/ 	.word	0x00000030
        /*01d8*/ 	.short	0x010a
        /*01da*/ 	.byte	0x3f
	.zero		1


	//   ....[21]....
        /*01dc*/ 	.word	0x000073c0
        /*01e0*/ 	.word	0x00000006
        /*01e4*/ 	.word	0x00000078
        /*01e8*/ 	.short	0x0101
        /*01ea*/ 	.byte	0x3f
	.zero		1


	//   ....[22]....
        /*01ec*/ 	.word	0x00007b00
        /*01f0*/ 	.word	0x00000007
        /*01f4*/ 	.word	0x00000000
        /*01f8*/ 	.short	0x010a
        /*01fa*/ 	.byte	0x3f
	.zero		1


	//   ....[23]....
        /*01fc*/ 	.word	0x00007b80
        /*0200*/ 	.word	0x00000006
        /*0204*/ 	.word	0x00000000
        /*0208*/ 	.short	0x010a
        /*020a*/ 	.byte	0x3f
	.zero		1


	//   ....[24]....
        /*020c*/ 	.word	0x00007c10
        /*0210*/ 	.word	0x00000007
        /*0214*/ 	.word	0x00000000
        /*0218*/ 	.short	0x010a
        /*021a*/ 	.byte	0x3f
	.zero		1


	//   ....[25]....
        /*021c*/ 	.word	0x00007ca0
        /*0220*/ 	.word	0x00000006
        /*0224*/ 	.word	0x00000000
        /*0228*/ 	.short	0x010a
        /*022a*/ 	.byte	0x3f
	.zero		1


	//   ....[26]....
        /*022c*/ 	.word	0x00007d30
        /*0230*/ 	.word	0x00000007
        /*0234*/ 	.word	0x00000000
        /*0238*/ 	.short	0x010a
        /*023a*/ 	.byte	0x3f
	.zero		1


	//   ....[27]....
        /*023c*/ 	.word	0x00007dc0
        /*0240*/ 	.word	0x00000005
        /*0244*/ 	.word	0x00000000
        /*0248*/ 	.short	0x010a
        /*024a*/ 	.byte	0x3f
	.zero		1


	//   ....[28]....
        /*024c*/ 	.word	0x00007e20
        /*0250*/ 	.word	0x00000003
        /*0254*/ 	.word	0x00000000
        /*0258*/ 	.short	0x010a
        /*025a*/ 	.byte	0x3f
	.zero		1


	//   ....[29]....
        /*025c*/ 	.word	0x00007e70
        /*0260*/ 	.word	0x00000005
        /*0264*/ 	.word	0x00000000
        /*0268*/ 	.short	0x010a
        /*026a*/ 	.byte	0x3f
	.zero		1


	//   ....[30]....
        /*026c*/ 	.word	0x00007f40
        /*0270*/ 	.word	0x00000017
        /*0274*/ 	.word	0x00000030
        /*0278*/ 	.short	0x010a
        /*027a*/ 	.byte	0x3f
	.zero		1


	//   ....[31]....
        /*027c*/ 	.word	0x00008010
        /*0280*/ 	.word	0x00000007
        /*0284*/ 	.word	0x00000000
        /*0288*/ 	.short	0x010a
        /*028a*/ 	.byte	0x3f
	.zero		1


	//   ....[32]....
        /*028c*/ 	.word	0x00008060
        /*0290*/ 	.word	0x00000006
        /*0294*/ 	.word	0x00000000
        /*0298*/ 	.short	0x010a
        /*029a*/ 	.byte	0x3f
	.zero		1


	//   ....[33]....
        /*029c*/ 	.word	0x000080b0
        /*02a0*/ 	.word	0x00000007
        /*02a4*/ 	.word	0x00000000
        /*02a8*/ 	.short	0x010a
        /*02aa*/ 	.byte	0x3f
	.zero		1


	//   ....[34]....
        /*02ac*/ 	.word	0x00008100
        /*02b0*/ 	.word	0x00000006
        /*02b4*/ 	.word	0x00000000
        /*02b8*/ 	.short	0x010a
        /*02ba*/ 	.byte	0x3f
	.zero		1


	//   ....[35]....
        /*02bc*/ 	.word	0x00008150
        /*02c0*/ 	.word	0x00000007
        /*02c4*/ 	.word	0x00000000
        /*02c8*/ 	.short	0x010a
        /*02ca*/ 	.byte	0x3f
	.zero		1


	//----- nvinfo : EIATTR_NUM_MBARRIERS
	.align		4
.L_35:
        /*02cc*/ 	.byte	0x03, 0x38
        /*02ce*/ 	.short	0x000e


	//----- nvinfo : EIATTR_EXIT_INSTR_OFFSETS
	.align		4
        /*02d0*/ 	.byte	0x04, 0x1c
        /*02d2*/ 	.short	(.L_37 - .L_36)


	//   ....[0]....
.L_36:
        /*02d4*/ 	.word	0x000009a0


	//   ....[1]....
        /*02d8*/ 	.word	0x000011b0


	//   ....[2]....
        /*02dc*/ 	.word	0x000067c0


	//   ....[3]....
        /*02e0*/ 	.word	0x00006d20


	//   ....[4]....
        /*02e4*/ 	.word	0x00007e10


	//----- nvinfo : EIATTR_MAX_THREADS
	.align		4
.L_37:
        /*02e8*/ 	.byte	0x04, 0x05
        /*02ea*/ 	.short	(.L_39 - .L_38)
.L_38:
        /*02ec*/ 	.word	0x00000180
        /*02f0*/ 	.word	0x00000001
        /*02f4*/ 	.word	0x00000001


	//----- nvinfo : EIATTR_CRS_STACK_SIZE
	.align		4
.L_39:
        /*02f8*/ 	.byte	0x04, 0x1e
        /*02fa*/ 	.short	(.L_41 - .L_40)
.L_40:
        /*02fc*/ 	.word	0x00000000


	//----- nvinfo : EIATTR_CBANK_PARAM_SIZE
	.align		4
.L_41:
        /*0300*/ 	.byte	0x03, 0x19
        /*0302*/ 	.short	0x0470


	//----- nvinfo : EIATTR_PARAM_CBANK
	.align		4
        /*0304*/ 	.byte	0x04, 0x0a
        /*0306*/ 	.short	(.L_43 - .L_42)
	.align		4
.L_42:
        /*0308*/ 	.word	index@(.nv.constant0._ZN7cutlass13device_kernelINS_4gemm6kernel13GemmUniversalIN4cute5tupleIJiiiiEEENS1_10collective13CollectiveMmaINS1_34MainloopSm90TmaGmmaWarpSpecializedILi6ENS5_IJNS4_1CILi1EEENSA_ILi8EEESB_EEENS1_35KernelTmaWarpSpecializedCooperativeEEENS5_IJNSA_ILi128EEESG_NSA_ILi64EEEEEENS_6half_tENS5_IJlSB_lEEESJ_SK_NS4_8TiledMMAINS4_8MMA_AtomIJNS4_4SM904GMMA26MMA_64x128x16_F32F16F16_SSILNSO_5MajorE0ELSQ_0ELNSO_7ScaleInE1ELSR_1EEEEEENS4_6LayoutINS5_IJNSA_ILi2EEESB_SB_EEENS5_IJSB_NSA_ILi0EEESX_EEEEENS5_IJNS4_10UnderscoreES10_S10_EEEEENS4_23SM90_TMA_LOAD_MULTICASTENS4_14ComposedLayoutINS4_7SwizzleILi3ELi4ELi3EEENS4_18smem_ptr_flag_bitsILi16EEENSU_INS5_IJSC_SH_EEENS5_IJSH_SB_EEEEEEEvNS4_8identityENS4_13SM90_TMA_LOADES1C_vS1D_EENS_8epilogue10collective6detail29Sm90TmaWarpSpecializedAdapterINS1H_15DefaultEpilogueISJ_SK_SK_NS1G_6thread17LinearCombinationISJ_Li1EffLNS1L_9ScaleType4KindE0ELNS_15FloatRoundStyleE2ESJ_EENS1_15EpilogueDefaultEEEEEvvEEEEvNT_6ParamsE)
        /*030c*/ 	.short	0x0210
        /*030e*/ 	.short	0x0470


	//----- nvinfo : EIATTR_SW_WAR
	.align		4
.L_43:
        /*0310*/ 	.byte	0x04, 0x36
        /*0312*/ 	.short	(.L_45 - .L_44)
.L_44:
        /*0314*/ 	.word	0x00000008
.L_45:


//--------------------- .nv.callgraph             --------------------------
	.section	.nv.callgraph,"",@"SHT_CUDA_CALLGRAPH"
	.align	4
	.sectionentsize	8
	.align		4
        /*0000*/ 	.word	0x00000000
	.align		4
        /*0004*/ 	.word	0xffffffff
	.align		4
        /*0008*/ 	.word	index@(_ZN7cutlass13device_kernelINS_4gemm6kernel13GemmUniversalIN4cute5tupleIJiiiiEEENS1_10collective13CollectiveMmaINS1_34MainloopSm90TmaGmmaWarpSpecializedILi6ENS5_IJNS4_1CILi1EEENSA_ILi8EEESB_EEENS1_35KernelTmaWarpSpecializedCooperativeEEENS5_IJNSA_ILi128EEESG_NSA_ILi64EEEEEENS_6half_tENS5_IJlSB_lEEESJ_SK_NS4_8TiledMMAINS4_8MMA_AtomIJNS4_4SM904GMMA26MMA_64x128x16_F32F16F16_SSILNSO_5MajorE0ELSQ_0ELNSO_7ScaleInE1ELSR_1EEEEEENS4_6LayoutINS5_IJNSA_ILi2EEESB_SB_EEENS5_IJSB_NSA_ILi0EEESX_EEEEENS5_IJNS4_10UnderscoreES10_S10_EEEEENS4_23SM90_TMA_LOAD_MULTICASTENS4_14ComposedLayoutINS4_7SwizzleILi3ELi4ELi3EEENS4_18smem_ptr_flag_bitsILi16EEENSU_INS5_IJSC_SH_EEENS5_IJSH_SB_EEEEEEEvNS4_8identityENS4_13SM90_TMA_LOADES1C_vS1D_EENS_8epilogue10collective6detail29Sm90TmaWarpSpecializedAdapterINS1H_15DefaultEpilogueISJ_SK_SK_NS1G_6thread17LinearCombinationISJ_Li1EffLNS1L_9ScaleType4KindE0ELNS_15FloatRoundStyleE2ESJ_EENS1_15EpilogueDefaultEEEEEvvEEEEvNT_6ParamsE)
	.align		4
        /*000c*/ 	.word	index@(__assertfail)
	.align		4
        /*0010*/ 	.word	0x00000000
	.align		4
        /*0014*/ 	.word	0xfffffffe
	.align		4
        /*0018*/ 	.word	0x00000000
	.align		4
        /*001c*/ 	.word	0xfffffffd
	.align		4
        /*0020*/ 	.word	0x00000000
	.align		4
        /*0024*/ 	.word	0xfffffffc


//--------------------- .nv.constant4             --------------------------
	.section	.nv.constant4,"a",@progbits
	.align	8
	.align		8
.nv.constant4:
        /*0000*/ 	.dword	__assertfail
	.align		8
        /*0008*/ 	.dword	__unnamed_1
	.align		8
        /*0010*/ 	.dword	_ZN40_INTERNAL_242fee32_4_k_cu_a576478e_159844cuda3std3__45__cpo5beginE
	.align		8
        /*0018*/ 	.dword	_ZN40_INTERNAL_242fee32_4_k_cu_a576478e_159844cuda3std3__45__cpo3endE
	.align		8
        /*0020*/ 	.dword	_ZN40_INTERNAL_242fee32_4_k_cu_a576478e_159844cuda3std3__45__cpo6cbeginE
	.align		8
        /*0028*/ 	.dword	_ZN40_INTERNAL_242fee32_4_k_cu_a576478e_159844cuda3std3__45__cpo4cendE
	.align		8
        /*0030*/ 	.dword	_ZN40_INTERNAL_242fee32_4_k_cu_a576478e_159844cuda3std3__442_GLOBAL__N__242fee32_4_k_cu_a576478e_159846ignoreE
	.align		8
        /*0038*/ 	.dword	_ZN40_INTERNAL_242fee32_4_k_cu_a576478e_159844cuda3std3__419piecewise_constructE
	.align		8
        /*0040*/ 	.dword	_ZN40_INTERNAL_242fee32_4_k_cu_a576478e_159844cuda3std3__48in_placeE
	.align		8
        /*0048*/ 	.dword	_ZN40_INTERNAL_242fee32_4_k_cu_a576478e_159844cuda3std6ranges3__45__cpo4swapE
	.align		8
        /*0050*/ 	.dword	_ZN40_INTERNAL_242fee32_4_k_cu_a576478e_159844cuda3std6ranges3__45__cpo9iter_moveE
	.align		8
        /*0058*/ 	.dword	_ZN40_INTERNAL_242fee32_4_k_cu_a576478e_159844cute7productE
	.align		8
        /*0060*/ 	.dword	_ZN40_INTERNAL_242fee32_4_k_cu_a576478e_159844cute1_E
	.align		8
        /*0068*/ 	.dword	$str$22
	.align		8
        /*0070*/ 	.dword	$str$23


//--------------------- .text._ZN7cutlass13device_kernelINS_4gemm6kernel13GemmUniversalIN4cute5tupleIJiiiiEEENS1_10collective13CollectiveMmaINS1_34MainloopSm90TmaGmmaWarpSpecializedILi6ENS5_IJNS4_1CILi1EEENSA_ILi8EEESB_EEENS1_35KernelTmaWarpSpecializedCooperativeEEENS5_IJNSA_ILi128EEESG_NSA_ILi64EEEEEENS_6half_tENS5_IJlSB_lEEESJ_SK_NS4_8TiledMMAINS4_8MMA_AtomIJNS4_4SM904GMMA26MMA_64x128x16_F32F16F16_SSILNSO_5MajorE0ELSQ_0ELNSO_7ScaleInE1ELSR_1EEEEEENS4_6LayoutINS5_IJNSA_ILi2EEESB_SB_EEENS5_IJSB_NSA_ILi0EEESX_EEEEENS5_IJNS4_10UnderscoreES10_S10_EEEEENS4_23SM90_TMA_LOAD_MULTICASTENS4_14ComposedLayoutINS4_7SwizzleILi3ELi4ELi3EEENS4_18smem_ptr_flag_bitsILi16EEENSU_INS5_IJSC_SH_EEENS5_IJSH_SB_EEEEEEEvNS4_8identityENS4_13SM90_TMA_LOADES1C_vS1D_EENS_8epilogue10collective6detail29Sm90TmaWarpSpecializedAdapterINS1H_15DefaultEpilogueISJ_SK_SK_NS1G_6thread17LinearCombinationISJ_Li1EffLNS1L_9ScaleType4KindE0ELNS_15FloatRoundStyleE2ESJ_EENS1_15EpilogueDefaultEEEEEvvEEEEvNT_6ParamsE --------------------------
	.section	.text._ZN7cutlass13device_kernelINS_4gemm6kernel13GemmUniversalIN4cute5tupleIJiiiiEEENS1_10collective13CollectiveMmaINS1_34MainloopSm90TmaGmmaWarpSpecializedILi6ENS5_IJNS4_1CILi1EEENSA_ILi8EEESB_EEENS1_35KernelTmaWarpSpecializedCooperativeEEENS5_IJNSA_ILi128EEESG_NSA_ILi64EEEEEENS_6half_tENS5_IJlSB_lEEESJ_SK_NS4_8TiledMMAINS4_8MMA_AtomIJNS4_4SM904GMMA26MMA_64x128x16_F32F16F16_SSILNSO_5MajorE0ELSQ_0ELNSO_7ScaleInE1ELSR_1EEEEEENS4_6LayoutINS5_IJNSA_ILi2EEESB_SB_EEENS5_IJSB_NSA_ILi0EEESX_EEEEENS5_IJNS4_10UnderscoreES10_S10_EEEEENS4_23SM90_TMA_LOAD_MULTICASTENS4_14ComposedLayoutINS4_7SwizzleILi3ELi4ELi3EEENS4_18smem_ptr_flag_bitsILi16EEENSU_INS5_IJSC_SH_EEENS5_IJSH_SB_EEEEEEEvNS4_8identityENS4_13SM90_TMA_LOADES1C_vS1D_EENS_8epilogue10collective6detail29Sm90TmaWarpSpecializedAdapterINS1H_15DefaultEpilogueISJ_SK_SK_NS1G_6thread17LinearCombinationISJ_Li1EffLNS1L_9ScaleType4KindE0ELNS_15FloatRoundStyleE2ESJ_EENS1_15EpilogueDefaultEEEEEvvEEEEvNT_6ParamsE,"ax",@progbits
	.align	128
.text._ZN7cutlass13device_kernelINS_4gemm6kernel13GemmUniversalIN4cute5tupleIJiiiiEEENS1_10collective13CollectiveMmaINS1_34MainloopSm90TmaGmmaWarpSpecializedILi6ENS5_IJNS4_1CILi1EEENSA_ILi8EEESB_EEENS1_35KernelTmaWarpSpecializedCooperativeEEENS5_IJNSA_ILi128EEESG_NSA_ILi64EEEEEENS_6half_tENS5_IJlSB_lEEESJ_SK_NS4_8TiledMMAINS4_8MMA_AtomIJNS4_4SM904GMMA26MMA_64x128x16_F32F16F16_SSILNSO_5MajorE0ELSQ_0ELNSO_7ScaleInE1ELSR_1EEEEEENS4_6LayoutINS5_IJNSA_ILi2EEESB_SB_EEENS5_IJSB_NSA_ILi0EEESX_EEEEENS5_IJNS4_10UnderscoreES10_S10_EEEEENS4_23SM90_TMA_LOAD_MULTICASTENS4_14ComposedLayoutINS4_7SwizzleILi3ELi4ELi3EEENS4_18smem_ptr_flag_bitsILi16EEENSU_INS5_IJSC_SH_EEENS5_IJSH_SB_EEEEEEEvNS4_8identityENS4_13SM90_TMA_LOADES1C_vS1D_EENS_8epilogue10collective6detail29Sm90TmaWarpSpecializedAdapterINS1H_15DefaultEpilogueISJ_SK_SK_NS1G_6thread17LinearCombinationISJ_Li1EffLNS1L_9ScaleType4KindE0ELNS_15FloatRoundStyleE2ESJ_EENS1_15EpilogueDefaultEEEEEvvEEEEvNT_6ParamsE:
        .type           _ZN7cutlass13device_kernelINS_4gemm6kernel13GemmUniversalIN4cute5tupleIJiiiiEEENS1_10collective13CollectiveMmaINS1_34MainloopSm90TmaGmmaWarpSpecializedILi6ENS5_IJNS4_1CILi1EEENSA_ILi8EEESB_EEENS1_35KernelTmaWarpSpecializedCooperativeEEENS5_IJNSA_ILi128EEESG_NSA_ILi64EEEEEENS_6half_tENS5_IJlSB_lEEESJ_SK_NS4_8TiledMMAINS4_8MMA_AtomIJNS4_4SM904GMMA26MMA_64x128x16_F32F16F16_SSILNSO_5MajorE0ELSQ_0ELNSO_7ScaleInE1ELSR_1EEEEEENS4_6LayoutINS5_IJNSA_ILi2EEESB_SB_EEENS5_IJSB_NSA_ILi0EEESX_EEEEENS5_IJNS4_10UnderscoreES10_S10_EEEEENS4_23SM90_TMA_LOAD_MULTICASTENS4_14ComposedLayoutINS4_7SwizzleILi3ELi4ELi3EEENS4_18smem_ptr_flag_bitsILi16EEENSU_INS5_IJSC_SH_EEENS5_IJSH_SB_EEEEEEEvNS4_8identityENS4_13SM90_TMA_LOADES1C_vS1D_EENS_8epilogue10collective6detail29Sm90TmaWarpSpecializedAdapterINS1H_15DefaultEpilogueISJ_SK_SK_NS1G_6thread17LinearCombinationISJ_Li1EffLNS1L_9ScaleType4KindE0ELNS_15FloatRoundStyleE2ESJ_EENS1_15EpilogueDefaultEEEEEvvEEEEvNT_6ParamsE,@function
        .size           _ZN7cutlass13device_kernelINS_4gemm6kernel13GemmUniversalIN4cute5tupleIJiiiiEEENS1_10collective13CollectiveMmaINS1_34MainloopSm90TmaGmmaWarpSpecializedILi6ENS5_IJNS4_1CILi1EEENSA_ILi8EEESB_EEENS1_35KernelTmaWarpSpecializedCooperativeEEENS5_IJNSA_ILi128EEESG_NSA_ILi64EEEEEENS_6half_tENS5_IJlSB_lEEESJ_SK_NS4_8TiledMMAINS4_8MMA_AtomIJNS4_4SM904GMMA26MMA_64x128x16_F32F16F16_SSILNSO_5MajorE0ELSQ_0ELNSO_7ScaleInE1ELSR_1EEEEEENS4_6LayoutINS5_IJNSA_ILi2EEESB_SB_EEENS5_IJSB_NSA_ILi0EEESX_EEEEENS5_IJNS4_10UnderscoreES10_S10_EEEEENS4_23SM90_TMA_LOAD_MULTICASTENS4_14ComposedLayoutINS4_7SwizzleILi3ELi4ELi3EEENS4_18smem_ptr_flag_bitsILi16EEENSU_INS5_IJSC_SH_EEENS5_IJSH_SB_EEEEEEEvNS4_8identityENS4_13SM90_TMA_LOADES1C_vS1D_EENS_8epilogue10collective6detail29Sm90TmaWarpSpecializedAdapterINS1H_15DefaultEpilogueISJ_SK_SK_NS1G_6thread17LinearCombinationISJ_Li1EffLNS1L_9ScaleType4KindE0ELNS_15FloatRoundStyleE2ESJ_EENS1_15EpilogueDefaultEEEEEvvEEEEvNT_6ParamsE,(.L_x_201 - _ZN7cutlass13device_kernelINS_4gemm6kernel13GemmUniversalIN4cute5tupleIJiiiiEEENS1_10collective13CollectiveMmaINS1_34MainloopSm90TmaGmmaWarpSpecializedILi6ENS5_IJNS4_1CILi1EEENSA_ILi8EEESB_EEENS1_35KernelTmaWarpSpecializedCooperativeEEENS5_IJNSA_ILi128EEESG_NSA_ILi64EEEEEENS_6half_tENS5_IJlSB_lEEESJ_SK_NS4_8TiledMMAINS4_8MMA_AtomIJNS4_4SM904GMMA26MMA_64x128x16_F32F16F16_SSILNSO_5MajorE0ELSQ_0ELNSO_7ScaleInE1ELSR_1EEEEEENS4_6LayoutINS5_IJNSA_ILi2EEESB_SB_EEENS5_IJSB_NSA_ILi0EEESX_EEEEENS5_IJNS4_10UnderscoreES10_S10_EEEEENS4_23SM90_TMA_LOAD_MULTICASTENS4_14ComposedLayoutINS4_7SwizzleILi3ELi4ELi3EEENS4_18smem_ptr_flag_bitsILi16EEENSU_INS5_IJSC_SH_EEENS5_IJSH_SB_EEEEEEEvNS4_8identityENS4_13SM90_TMA_LOADES1C_vS1D_EENS_8epilogue10collective6detail29Sm90TmaWarpSpecializedAdapterINS1H_15DefaultEpilogueISJ_SK_SK_NS1G_6thread17LinearCombinationISJ_Li1EffLNS1L_9ScaleType4KindE0ELNS_15FloatRoundStyleE2ESJ_EENS1_15EpilogueDefaultEEEEEvvEEEEvNT_6ParamsE)
        .other          _ZN7cutlass13device_kernelINS_4gemm6kernel13GemmUniversalIN4cute5tupleIJiiiiEEENS1_10collective13CollectiveMmaINS1_34MainloopSm90TmaGmmaWarpSpecializedILi6ENS5_IJNS4_1CILi1EEENSA_ILi8EEESB_EEENS1_35KernelTmaWarpSpecializedCooperativeEEENS5_IJNSA_ILi128EEESG_NSA_ILi64EEEEEENS_6half_tENS5_IJlSB_lEEESJ_SK_NS4_8TiledMMAINS4_8MMA_AtomIJNS4_4SM904GMMA26MMA_64x128x16_F32F16F16_SSILNSO_5MajorE0ELSQ_0ELNSO_7ScaleInE1ELSR_1EEEEEENS4_6LayoutINS5_IJNSA_ILi2EEESB_SB_EEENS5_IJSB_NSA_ILi0EEESX_EEEEENS5_IJNS4_10UnderscoreES10_S10_EEEEENS4_23SM90_TMA_LOAD_MULTICASTENS4_14ComposedLayoutINS4_7SwizzleILi3ELi4ELi3EEENS4_18smem_ptr_flag_bitsILi16EEENSU_INS5_IJSC_SH_EEENS5_IJSH_SB_EEEEEEEvNS4_8identityENS4_13SM90_TMA_LOADES1C_vS1D_EENS_8epilogue10collective6detail29Sm90TmaWarpSpecializedAdapterINS1H_15DefaultEpilogueISJ_SK_SK_NS1G_6thread17LinearCombinationISJ_Li1EffLNS1L_9ScaleType4KindE0ELNS_15FloatRoundStyleE2ESJ_EENS1_15EpilogueDefaultEEEEEvvEEEEvNT_6ParamsE,@"STO_CUDA_ENTRY STV_DEFAULT"
_ZN7cutlass13device_kernelINS_4gemm6kernel13GemmUniversalIN4cute5tupleIJiiiiEEENS1_10collective13CollectiveMmaINS1_34MainloopSm90TmaGmmaWarpSpecializedILi6ENS5_IJNS4_1CILi1EEENSA_ILi8EEESB_EEENS1_35KernelTmaWarpSpecializedCooperativeEEENS5_IJNSA_ILi128EEESG_NSA_ILi64EEEEEENS_6half_tENS5_IJlSB_lEEESJ_SK_NS4_8TiledMMAINS4_8MMA_AtomIJNS4_4SM904GMMA26MMA_64x128x16_F32F16F16_SSILNSO_5MajorE0ELSQ_0ELNSO_7ScaleInE1ELSR_1EEEEEENS4_6LayoutINS5_IJNSA_ILi2EEESB_SB_EEENS5_IJSB_NSA_ILi0EEESX_EEEEENS5_IJNS4_10UnderscoreES10_S10_EEEEENS4_23SM90_TMA_LOAD_MULTICASTENS4_14ComposedLayoutINS4_7SwizzleILi3ELi4ELi3EEENS4_18smem_ptr_flag_bitsILi16EEENSU_INS5_IJSC_SH_EEENS5_IJSH_SB_EEEEEEEvNS4_8identityENS4_13SM90_TMA_LOADES1C_vS1D_EENS_8epilogue10collective6detail29Sm90TmaWarpSpecializedAdapterINS1H_15DefaultEpilogueISJ_SK_SK_NS1G_6thread17LinearCombinationISJ_Li1EffLNS1L_9ScaleType4KindE0ELNS_15FloatRoundStyleE2ESJ_EENS1_15EpilogueDefaultEEEEEvvEEEEvNT_6ParamsE:
[----:B------:R-:W0:Y:S01]  /*0000*/  LDC R1, c[0x0][0x28] ;  /* 0x00000a00ff017b82 */ /* 0x000e220000000800 */
[----:B------:R-:W1:Y:S01]  /*0010*/  S2R R94, SR_TID.X ;  /* 0x00000000005e7919 */ /* 0x000e620000002100 */
[----:B------:R-:W-:Y:S01]  /*0020*/  ELECT P0, URZ, PT ;  /* 0x00000000003f782f */ /* 0x000fe20003800000 */
[----:B------:R-:W-:Y:S01]  /*0030*/  BSSY B0, `(.L_x_0) ;  /* 0x000000f000007945 */ /* 0x000fe20003800000 */
[--C-:B-1----:R-:W-:Y:S02]  /*0040*/  SHF.R.U32.HI R0, RZ, 0x5, R94.reuse ;  /* 0x00000005ff007819 */ /* 0x102fe4000001165e */
[----:B------:R-:W-:-:S03]  /*0050*/  SHF.R.U32.HI R6, RZ, 0x7, R94 ;  /* 0x00000007ff067819 */ /* 0x000fc6000001165e */
[----:B------:R-:W1:Y:S04]  /*0060*/  SHFL.IDX PT, R3, R0, RZ, 0x1f ;  /* 0x00001fff00037589 */ /* 0x000e6800000e0000 */
[----:B------:R2:W3:Y:S01]  /*0070*/  SHFL.IDX PT, R2, R6, RZ, 0x1f ;  /* 0x00001fff06027589 */ /* 0x0004e200000e0000 */
[----:B-1----:R-:W-:-:S13]  /*0080*/  ISETP.NE.OR P0, PT, R3, RZ, !P0 ;  /* 0x000000ff0300720c */ /* 0x002fda0004705670 */
[----:B0-23--:R-:W-:Y:S05]  /*0090*/  @P0 BRA `(.L_x_1) ;  /* 0x0000000000200947 */ /* 0x00dfea0003800000 */
[----:B------:R-:W-:Y:S02]  /*00a0*/  ULDC.64 UR4, c[0x0][0x198] ;  /* 0x0000660000047ab9 */ /* 0x000fe40000000a00 */
[----:B------:R-:W-:Y:S02]  /*00b0*/  UIADD3 UR6, UP0, UR4, 0xf0, URZ ;  /* 0x000000f004067890 */ /* 0x000fe4000ff1e03f */
[----:B------:R-:W-:Y:S02]  /*00c0*/  UIADD3 UR4, UP1, UR4, 0x1f0, URZ ;  /* 0x000001f004047890 */ /* 0x000fe4000ff3e03f */
[----:B------:R-:W-:Y:S02]  /*00d0*/  UIADD3.X UR7, URZ, UR5, URZ, UP0, !UPT ;  /* 0x000000053f077290 */ /* 0x000fe400087fe43f */
[----:B------:R-:W-:-:S07]  /*00e0*/  UIADD3.X UR5, URZ, UR5, URZ, UP1, !UPT ;  /* 0x000000053f057290 */ /* 0x000fce0008ffe43f */
[----:B------:R0:W-:Y:S02]  /*00f0*/  UTMACCTL.PF [UR6] ;  /* 0x00000000060079b9 */ /* 0x0001e40008040000 */
[----:B------:R0:W-:Y:S02]  /*0100*/  UTMACCTL.PF [UR4] ;  /* 0x00000000040079b9 */ /* 0x0001e40008040000 */
[----:B0-----:R-:W-:Y:S01]  /*0110*/  NOP ;  /* 0x0000000000007918 */ /* 0x001fe20000000000 */
.L_x_1:
[----:B------:R-:W-:Y:S05]  /*0120*/  BSYNC B0 ;  /* 0x0000000000007941 */ /* 0x000fea0003800000 */
.L_x_0:
[----:B------:R-:W0:Y:S02]  /*0130*/  SHFL.IDX PT, R5, R0, RZ, 0x1f ;  /* 0x00001fff00057589 */ /* 0x000e2400000e0000 */
[----:B0-----:R-:W-:-:S13]  /*0140*/  ISETP.NE.AND P0, PT, R5, RZ, PT ;  /* 0x000000ff0500720c */ /* 0x001fda0003f05270 */
[----:B------:R-:W-:Y:S05]  /*0150*/  @P0 BRA `(.L_x_2) ;  /* 0x0000000000680947 */ /* 0x000fea0003800000 */
[----:B------:R-:W0:Y:S01]  /*0160*/  S2UR UR8, SR_CgaCtaId ;  /* 0x00000000000879c3 */ /* 0x000e220000008800 */
[----:B------:R-:W-:Y:S01]  /*0170*/  UMOV UR4, 0x400 ;  /* 0x0000040000047882 */ /* 0x000fe20000000000 */
[----:B------:R-:W-:Y:S01]  /*0180*/  UMOV UR5, 0x1 ;  /* 0x0000000100057882 */ /* 0x000fe20000000000 */
[----:B------:R-:W-:Y:S01]  /*0190*/  UMOV UR6, 0x10 ;  /* 0x0000001000067882 */ /* 0x000fe20000000000 */
[----:B------:R-:W-:Y:S01]  /*01a0*/  ELECT P0, URZ, PT ;  /* 0x00000000003f782f */ /* 0x000fe20003800000 */
[----:B------:R-:W-:-:S04]  /*01b0*/  UIADD3 UR6, -UR6, 0x100000, URZ ;  /* 0x0010000006067890 */ /* 0x000fc8000fffe13f */
[----:B------:R-:W-:Y:S02]  /*01c0*/  USHF.L.U32 UR7, UR6, 0xb, URZ ;  /* 0x0000000b06077899 */ /* 0x000fe4000800063f */
[----:B------:R-:W-:Y:S02]  /*01d0*/  USHF.L.U32 UR6, UR6, 0x1, URZ ;  /* 0x0000000106067899 */ /* 0x000fe4000800063f */
[----:B0-----:R-:W-:Y:S02]  /*01e0*/  ULEA UR8, UR8, UR4, 0x18 ;  /* 0x0000000408087291 */ /* 0x001fe4000f8ec03f */
[----:B------:R-:W-:-:S04]  /*01f0*/  UIADD3 UR4, -UR5, 0x100000, URZ ;  /* 0x0010000005047890 */ /* 0x000fc8000fffe13f */
[----:B------:R-:W-:Y:S02]  /*0200*/  USHF.L.U32 UR5, UR4, 0xb, URZ ;  /* 0x0000000b04057899 */ /* 0x000fe4000800063f */
[----:B------:R-:W-:Y:S01]  /*0210*/  USHF.L.U32 UR4, UR4, 0x1, URZ ;  /* 0x0000000104047899 */ /* 0x000fe2000800063f */
[----:B------:R-:W0:Y:S11]  /*0220*/  FENCE.VIEW.ASYNC.S ;  /* 0x00000000000073c6 */ /* 0x000e360000000000 */
[----:B0-----:R0:W1:Y:S01]  /*0230*/  SYNCS.EXCH.64 URZ, [UR8], UR4 ;  /* 0x00000004083f75b2 */ /* 0x0010620008000100 */
[----:B------:R0:W2:Y:S01]  /*0240*/  SYNCS.EXCH.64 URZ, [UR8+0x30], UR6 ;  /* 0x00003006083f75b2 */ /* 0x0000a20008000100 */
[----:B------:R0:W3:Y:S01]  /*0250*/  SYNCS.EXCH.64 URZ, [UR8+0x8], UR4 ;  /* 0x00000804083f75b2 */ /* 0x0000e20008000100 */
[----:B------:R0:W4:Y:S01]  /*0260*/  SYNCS.EXCH.64 URZ, [UR8+0x38], UR6 ;  /* 0x00003806083f75b2 */ /* 0x0001220008000100 */
[----:B------:R0:W0:Y:S01]  /*0270*/  SYNCS.EXCH.64 URZ, [UR8+0x10], UR4 ;  /* 0x00001004083f75b2 */ /* 0x0000220008000100 */
[----:B------:R0:W0:Y:S01]  /*0280*/  SYNCS.EXCH.64 URZ, [UR8+0x40], UR6 ;  /* 0x00004006083f75b2 */ /* 0x0000220008000100 */
[----:B------:R0:W0:Y:S01]  /*0290*/  SYNCS.EXCH.64 URZ, [UR8+0x18], UR4 ;  /* 0x00001804083f75b2 */ /* 0x0000220008000100 */
[----:B------:R0:W0:Y:S01]  /*02a0*/  SYNCS.EXCH.64 URZ, [UR8+0x48], UR6 ;  /* 0x00004806083f75b2 */ /* 0x0000220008000100 */
[----:B------:R0:W0:Y:S01]  /*02b0*/  SYNCS.EXCH.64 URZ, [UR8+0x20], UR4 ;  /* 0x00002004083f75b2 */ /* 0x0000220008000100 */
[----:B------:R0:W0:Y:S01]  /*02c0*/  SYNCS.EXCH.64 URZ, [UR8+0x50], UR6 ;  /* 0x00005006083f75b2 */ /* 0x0000220008000100 */
[----:B------:R0:W0:Y:S01]  /*02d0*/  SYNCS.EXCH.64 URZ, [UR8+0x28], UR4 ;  /* 0x00002804083f75b2 */ /* 0x0000220008000100 */
[----:B------:R0:W0:Y:S01]  /*02e0*/  SYNCS.EXCH.64 URZ, [UR8+0x58], UR6 ;  /* 0x00005806083f75b2 */ /* 0x0000220008000100 */
[----:B------:R-:W-:Y:S01]  /*02f0*/  NOP ;  /* 0x0000000000007918 */ /* 0x000fe20000000000 */
.L_x_2:
[----:B------:R-:W-:Y:S01]  /*0300*/  SHF.R.S32.HI R7, RZ, 0x1f, R94 ;  /* 0x0000001fff077819 */ /* 0x000fe2000001145e */
[----:B------:R-:W5:Y:S01]  /*0310*/  SHFL.IDX PT, R0, R0, RZ, 0x1f ;  /* 0x00001fff00007589 */ /* 0x000f6200000e0000 */
[----:B0-----:R-:W0:Y:S01]  /*0320*/  S2UR UR8, SR_CTAID.X ;  /* 0x00000000000879c3 */ /* 0x001e220000002500 */
[----:B------:R-:W-:Y:S02]  /*0330*/  ELECT P0, URZ, PT ;  /* 0x00000000003f782f */ /* 0x000fe40003800000 */
[----:B------:R-:W-:Y:S01]  /*0340*/  LEA.HI R7, R7, R94, RZ, 0x7 ;  /* 0x0000005e07077211 */ /* 0x000fe200078f38ff */
[----:B------:R-:W1:Y:S01]  /*0350*/  S2R R4, SR_CTAID.Y ;  /* 0x0000000000047919 */ /* 0x000e620000002600 */
[----:B------:R-:W-:Y:S01]  /*0360*/  ULDC UR4, c[0x0][0x154] ;  /* 0x0000550000047ab9 */ /* 0x000fe20000000800 */
[----:B------:R-:W-:Y:S01]  /*0370*/  NOP ;  /* 0x0000000000007918 */ /* 0x000fe20000000000 */
[----:B------:R-:W-:Y:S01]  /*0380*/  LOP3.LUT R7, R7, 0xffffff80, RZ, 0xc0, !PT ;  /* 0xffffff8007077812 */ /* 0x000fe200078ec0ff */
[----:B------:R-:W-:Y:S01]  /*0390*/  NOP ;  /* 0x0000000000007918 */ /* 0x000fe20000000000 */
[----:B------:R-:W2:Y:S03]  /*03a0*/  LDC R14, c[0x0][0x140] ;  /* 0x00005000ff0e7b82 */ /* 0x000ea60000000800 */
[----:B------:R-:W-:-:S05]  /*03b0*/  IMAD.IADD R7, R94, 0x1, -R7 ;  /* 0x000000015e077824 */ /* 0x000fca00078e0a07 */
[----:B------:R-:W-:Y:S01]  /*03c0*/  SHF.R.S32.HI R8, RZ, 0x1f, R7 ;  /* 0x0000001fff087819 */ /* 0x000fe20000011407 */
[----:B------:R-:W3:Y:S01]  /*03d0*/  LDC R12, c[0x0][0x144] ;  /* 0x00005100ff0c7b82 */ /* 0x000ee20000000800 */
[----:B------:R-:W-:Y:S02]  /*03e0*/  LOP3.LUT P2, RZ, R7, 0x7, RZ, 0xc0, !PT ;  /* 0x0000000707ff7812 */ /* 0x000fe4000784c0ff */
[----:B------:R-:W-:Y:S02]  /*03f0*/  LEA.HI R8, R8, R7, RZ, 0x3 ;  /* 0x0000000708087211 */ /* 0x000fe400078f18ff */
[----:B-----5:R-:W-:Y:S02]  /*0400*/  ISETP.NE.OR P0, PT, R0, RZ, !P0 ;  /* 0x000000ff0000720c */ /* 0x020fe40004705670 */
[--C-:B------:R-:W-:Y:S02]  /*0410*/  SHF.R.S32.HI R0, RZ, 0x3, R8.reuse ;  /* 0x00000003ff007819 */ /* 0x100fe40000011408 */
[----:B------:R-:W-:-:S02]  /*0420*/  SHF.R.S32.HI R9, RZ, 0x1f, R8 ;  /* 0x0000001fff097819 */ /* 0x000fc40000011408 */
[----:B------:R-:W-:Y:S02]  /*0430*/  SHF.R.S32.HI R8, RZ, 0x1f, R5 ;  /* 0x0000001fff087819 */ /* 0x000fe40000011405 */
[----:B------:R-:W-:Y:S02]  /*0440*/  LEA.HI R9, R9, R0, RZ, 0x2 ;  /* 0x0000000009097211 */ /* 0x000fe400078f10ff */
[----:B------:R-:W-:Y:S02]  /*0450*/  LEA.HI R8, R8, R5, RZ, 0x2 ;  /* 0x0000000508087211 */ /* 0x000fe400078f10ff */
[----:B-1----:R-:W-:Y:S01]  /*0460*/  I2FP.F32.U32 R11, R4 ;  /* 0x00000004000b7245 */ /* 0x002fe20000201000 */
[----:B------:R-:W-:Y:S01]  /*0470*/  VOTEU.ALL UP0, P0 ;  /* 0x00000000003f7886 */ /* 0x000fe20000000000 */
[----:B------:R-:W-:Y:S01]  /*0480*/  LOP3.LUT R10, R8, 0x3ffffffc, RZ, 0xc0, !PT ;  /* 0x3ffffffc080a7812 */ /* 0x000fe200078ec0ff */
[----:B------:R-:W-:Y:S01]  /*0490*/  VOTEU.ALL UP1, P0 ;  /* 0x00000000003f7886 */ /* 0x000fe20000020000 */
[----:B------:R-:W-:Y:S01]  /*04a0*/  LOP3.LUT R9, R9, 0xfffffffc, RZ, 0xc0, !PT ;  /* 0xfffffffc09097812 */ /* 0x000fe200078ec0ff */
[----:B------:R-:W-:Y:S01]  /*04b0*/  FMUL R13, R11, UR4 ;  /* 0x000000040b0d7c20 */ /* 0x000fe20008400000 */
[----:B------:R-:W1:Y:S01]  /*04c0*/  @!UP0 S2UR UR7, SR_CgaCtaId ;  /* 0x00000000000789c3 */ /* 0x000e620000008800 */
[----:B------:R-:W-:Y:S01]  /*04d0*/  IMAD.IADD R11, R5, 0x1, -R10 ;  /* 0x00000001050b7824 */ /* 0x000fe200078e0a0a */
[----:B0-----:R-:W-:Y:S01]  /*04e0*/  I2FP.F32.U32 R10, UR8 ;  /* 0x00000008000a7c45 */ /* 0x001fe20008201000 */
[----:B------:R-:W-:Y:S01]  /*04f0*/  IMAD.IADD R8, R0, 0x1, -R9 ;  /* 0x0000000100087824 */ /* 0x000fe200078e0a09 */
[----:B------:R-:W-:Y:S01]  /*0500*/  ULDC UR4, c[0x0][0x150] ;  /* 0x0000540000047ab9 */ /* 0x000fe20000000800 */
[----:B------:R-:W0:Y:S01]  /*0510*/  F2I.U32.TRUNC.NTZ R13, R13 ;  /* 0x0000000d000d7305 */ /* 0x000e22000020f000 */
[----:B------:R-:W-:Y:S01]  /*0520*/  SHF.R.S32.HI R0, RZ, 0x1f, R3 ;  /* 0x0000001fff007819 */ /* 0x000fe20000011403 */
[----:B------:R-:W-:Y:S01]  /*0530*/  FMUL R10, R10, UR4 ;  /* 0x000000040a0a7c20 */ /* 0x000fe20008400000 */
[----:B------:R-:W5:Y:S01]  /*0540*/  LDC R9, c[0x0][0x148] ;  /* 0x00005200ff097b82 */ /* 0x000f620000000800 */
[----:B------:R-:W-:Y:S01]  /*0550*/  IMAD R8, R11, 0x4, R8 ;  /* 0x000000040b087824 */ /* 0x000fe200078e0208 */
[----:B------:R-:W-:Y:S01]  /*0560*/  LEA.HI R0, R0, R3, RZ, 0x2 ;  /* 0x0000000300007211 */ /* 0x000fe200078f10ff */
[----:B------:R-:W-:Y:S01]  /*0570*/  UMOV UR4, 0x20 ;  /* 0x0000002000047882 */ /* 0x000fe20000000000 */
[----:B------:R-:W-:Y:S01]  /*0580*/  @!UP0 UMOV UR6, 0x400 ;  /* 0x0000040000068882 */ /* 0x000fe20000000000 */
[----:B------:R-:W4:Y:S01]  /*0590*/  F2I.U32.TRUNC.NTZ R10, R10 ;  /* 0x0000000a000a7305 */ /* 0x000f22000020f000 */
[----:B------:R-:W-:Y:S01]  /*05a0*/  LOP3.LUT R0, R0, 0xfffffffc, RZ, 0xc0, !PT ;  /* 0xfffffffc00007812 */ /* 0x000fe200078ec0ff */
[----:B------:R-:W-:Y:S01]  /*05b0*/  IMAD.SHL.U32 R19, R8, 0x4, RZ ;  /* 0x0000000408137824 */ /* 0x000fe200078e00ff */
[----:B------:R-:W-:-:S04]  /*05c0*/  @!UP0 UIADD3 UR4, -UR4, 0x100000, URZ ;  /* 0x0010000004048890 */ /* 0x000fc8000fffe13f */
[----:B------:R-:W-:Y:S02]  /*05d0*/  @!UP0 USHF.L.U32 UR5, UR4, 0xb, URZ ;  /* 0x0000000b04058899 */ /* 0x000fe4000800063f */
[----:B------:R-:W-:Y:S01]  /*05e0*/  @!UP0 USHF.L.U32 UR4, UR4, 0x1, URZ ;  /* 0x0000000104048899 */ /* 0x000fe2000800063f */
[----:B--2---:R-:W-:Y:S01]  /*05f0*/  ISETP.EQ.U32.AND P3, PT, R14, 0x1, PT ;  /* 0x000000010e00780c */ /* 0x004fe20003f62070 */
[----:B------:R-:W-:Y:S01]  /*0600*/  IMAD.IADD R3, R3, 0x1, -R0 ;  /* 0x0000000103037824 */ /* 0x000fe200078e0a00 */
[----:B------:R-:W-:Y:S01]  /*0610*/  LOP3.LUT R19, R8, 0xc, R19, 0x78, !PT ;  /* 0x0000000c08137812 */ /* 0x000fe200078e7813 */
[----:B0-----:R-:W-:Y:S02]  /*0620*/  IMAD.MOV R20, RZ, RZ, -R13 ;  /* 0x000000ffff147224 */ /* 0x001fe400078e0a0d */
[----:B------:R-:W-:Y:S01]  /*0630*/  VIADD R8, R2, 0xffffffff ;  /* 0xffffffff02087836 */ /* 0x000fe20000000000 */
[----:B-1----:R-:W-:Y:S01]  /*0640*/  @!UP0 ULEA UR6, UR7, UR6, 0x18 ;  /* 0x0000000607068291 */ /* 0x002fe2000f8ec03f */
[----:B------:R-:W-:Y:S01]  /*0650*/  ISETP.NE.AND P1, PT, R3, 0x3, PT ;  /* 0x000000030300780c */ /* 0x000fe20003f25270 */
[----:B------:R-:W-:Y:S01]  /*0660*/  VOTEU.ALL UP0, P0 ;  /* 0x00000000003f7886 */ /* 0x000fe20000000000 */
[----:B------:R-:W-:Y:S01]  /*0670*/  ISETP.LT.U32.AND P0, PT, R19, 0x8, !P2 ;  /* 0x000000081300780c */ /* 0x000fe20005701070 */
[----:B----4-:R-:W-:Y:S01]  /*0680*/  IMAD.MOV R7, RZ, RZ, -R10 ;  /* 0x000000ffff077224 */ /* 0x010fe200078e0a0a */
[----:B------:R-:W-:-:S02]  /*0690*/  ISETP.EQ.OR P1, PT, R3, RZ, !P1 ;  /* 0x000000ff0300720c */ /* 0x000fc40004f22670 */
[----:B------:R-:W-:Y:S01]  /*06a0*/  ISETP.GE.U32.AND P5, PT, R8, 0x2, PT ;  /* 0x000000020800780c */ /* 0x000fe20003fa6070 */
[----:B-----5:R-:W-:Y:S01]  /*06b0*/  IMAD R0, R9, R20, R4 ;  /* 0x0000001409007224 */ /* 0x020fe200078e0204 */
[----:B------:R-:W-:Y:S01]  /*06c0*/  ISETP.EQ.AND P1, PT, R2, RZ, P1 ;  /* 0x000000ff0200720c */ /* 0x000fe20000f22270 */
[----:B---3--:R-:W-:Y:S01]  /*06d0*/  IMAD R7, R12, R7, UR8 ;  /* 0x000000080c077e24 */ /* 0x008fe2000f8e0207 */
[----:B------:R-:W-:Y:S01]  /*06e0*/  ISETP.NE.AND P2, PT, R2, RZ, PT ;  /* 0x000000ff0200720c */ /* 0x000fe20003f45270 */
[----:B------:R-:W0:Y:S02]  /*06f0*/  FENCE.VIEW.ASYNC.S ;  /* 0x00000000000073c6 */ /* 0x000e240000000000 */
[----:B0-----:R0:W1:Y:S01]  /*0700*/  @!UP0 SYNCS.EXCH.64 URZ, [UR6+0x70], UR4 ;  /* 0x00007004063f85b2 */ /* 0x0010620008000100 */
[----:B------:R-:W-:Y:S02]  /*0710*/  ISETP.NE.AND P4, PT, R0, R19, PT ;  /* 0x000000130000720c */ /* 0x000fe40003f85270 */
[----:B------:R-:W-:-:S02]  /*0720*/  SEL R18, RZ, 0x1, !P1 ;  /* 0x00000001ff127807 */ /* 0x000fc40004800000 */
[----:B------:R-:W-:Y:S02]  /*0730*/  ISETP.EQ.OR P4, PT, R7, RZ, !P4 ;  /* 0x000000ff0700720c */ /* 0x000fe40006782670 */
[----:B------:R-:W-:Y:S02]  /*0740*/  LOP3.LUT R0, R94, 0x7f, RZ, 0xc0, !PT ;  /* 0x0000007f5e007812 */ /* 0x000fe400078ec0ff */
[----:B------:R-:W-:Y:S02]  /*0750*/  PLOP3.LUT P0, PT, P0, P4, PT, 0x80, 0x0 ;  /* 0x000000000000781c */ /* 0x000fe40000709070 */
[----:B------:R-:W-:Y:S02]  /*0760*/  SEL R18, R18, 0x2, P5 ;  /* 0x0000000212127807 */ /* 0x000fe40002800000 */
[----:B------:R-:W-:Y:S01]  /*0770*/  P2R R102, PR, RZ, 0x1 ;  /* 0x00000001ff667803 */ /* 0x000fe20000000000 */
[----:B------:R0:W2:Y:S01]  /*0780*/  @!UP1 SYNCS.EXCH.64 URZ, [UR6+0x78], UR4 ;  /* 0x00007804063f95b2 */ /* 0x0000a20008000100 */
[----:B------:R-:W-:Y:S01]  /*0790*/  NOP ;  /* 0x0000000000007918 */ /* 0x000fe20000000000 */
[----:B------:R-:W-:Y:S06]  /*07a0*/  @!P3 BRA `(.L_x_3) ;  /* 0x000000000008b947 */ /* 0x000fec0003800000 */
[----:B-12---:R-:W-:Y:S01]  /*07b0*/  UCGABAR_ARV ;  /* 0x00000000000079c7 */ /* 0x006fe20008000000 */
[----:B------:R-:W-:Y:S05]  /*07c0*/  BRA `(.L_x_4) ;  /* 0x0000000000047947 */ /* 0x000fea0003800000 */
.L_x_3:
[----:B-12---:R-:W-:Y:S01]  /*07d0*/  NOP ;  /* 0x0000000000007918 */ /* 0x006fe20000000000 */
.L_x_4:
[----:B------:R-:W1:Y:S01]  /*07e0*/  LDC R2, c[0x0][0x65c] ;  /* 0x00019700ff027b82 */ /* 0x000e620000000800 */
[----:B------:R-:W-:Y:S02]  /*07f0*/  IMAD.U32 R10, RZ, RZ, UR8 ;  /* 0x00000008ff0a7e24 */ /* 0x000fe4000f8e00ff */
[----:B------:R-:W-:Y:S01]  /*0800*/  IMAD.MOV.U32 R11, RZ, RZ, RZ ;  /* 0x000000ffff0b7224 */ /* 0x000fe200078e00ff */
[----:B-1----:R-:W-:-:S04]  /*0810*/  ISETP.NE.AND P1, PT, R2, 0x1, PT ;  /* 0x000000010200780c */ /* 0x002fc80003f25270 */
[----:B------:R-:W-:-:S09]  /*0820*/  P2R R5, PR, RZ, 0x2 ;  /* 0x00000002ff057803 */ /* 0x000fd20000000000 */
[----:B------:R-:W1:Y:S01]  /*0830*/  @P1 LDC R17, c[0x0][0x10] ;  /* 0x00000400ff111b82 */ /* 0x000e620000000800 */
[----:B------:R-:W-:Y:S02]  /*0840*/  @P1 IMAD.MOV.U32 R5, RZ, RZ, RZ ;  /* 0x000000ffff051224 */ /* 0x000fe400078e00ff */
[----:B------:R-:W-:-:S05]  /*0850*/  @P1 IMAD.MOV.U32 R15, RZ, RZ, RZ ;  /* 0x000000ffff0f1224 */ /* 0x000fca00078e00ff */
[----:B------:R-:W2:Y:S01]  /*0860*/  @!P1 LDC R13, c[0x0][0xc] ;  /* 0x00000300ff0d9b82 */ /* 0x000ea20000000800 */
[----:B0-----:R-:W-:Y:S01]  /*0870*/  ULDC UR4, c[0x0][0xc] ;  /* 0x0000030000047ab9 */ /* 0x001fe20000000800 */
[----:B------:R-:W-:Y:S01]  /*0880*/  ULDC UR5, c[0x0][0x10] ;  /* 0x0000040000057ab9 */ /* 0x000fe20000000800 */
[----:B------:R-:W-:Y:S01]  /*0890*/  ULDC UR6, c[0x0][0x14] ;  /* 0x0000050000067ab9 */ /* 0x000fe20000000800 */
[----:B------:R-:W-:-:S04]  /*08a0*/  UIMAD.WIDE.U32 UR4, UR4, UR5, URZ ;  /* 0x00000005040472a5 */ /* 0x000fc8000f8e003f */
[----:B------:R-:W-:Y:S02]  /*08b0*/  UIMAD.WIDE.U32 UR36, UR4, UR6, URZ ;  /* 0x00000006042472a5 */ /* 0x000fe4000f8e003f */
[----:B------:R-:W-:-:S04]  /*08c0*/  UIMAD UR42, UR5, UR6, URZ ;  /* 0x00000006052a72a4 */ /* 0x000fc8000f8e023f */
[----:B------:R-:W-:Y:S01]  /*08d0*/  UIADD3 UR42, UR37, UR42, URZ ;  /* 0x0000002a252a7290 */ /* 0x000fe2000fffe03f */
[----:B-1----:R-:W-:-:S04]  /*08e0*/  @P1 IMAD.WIDE.U32 R16, R17, UR8, R4 ;  /* 0x0000000811101c25 */ /* 0x002fc8000f8e0004 */
[----:B------:R-:W-:Y:S02]  /*08f0*/  @P1 IMAD.IADD R17, R17, 0x1, R15 ;  /* 0x0000000111111824 */ /* 0x000fe400078e020f */
[----:B--2---:R-:W-:-:S04]  /*0900*/  @!P1 IMAD.WIDE.U32 R10, R4, R13, R10 ;  /* 0x0000000d040a9225 */ /* 0x004fc800078e000a */
[----:B------:R-:W-:Y:S02]  /*0910*/  @!P1 IMAD.MOV.U32 R16, RZ, RZ, R10 ;  /* 0x000000ffff109224 */ /* 0x000fe400078e000a */
[----:B------:R-:W-:Y:S01]  /*0920*/  @!P1 IMAD.MOV.U32 R17, RZ, RZ, R11 ;  /* 0x000000ffff119224 */ /* 0x000fe200078e000b */
[----:B------:R-:W-:Y:S06]  /*0930*/  @!P3 BRA `(.L_x_5) ;  /* 0x00000000000cb947 */ /* 0x000fec0003800000 */
[----:B------:R-:W-:Y:S01]  /*0940*/  UCGABAR_WAIT ;  /* 0x0000000000007dc7 */ /* 0x000fe20008000000 */
[----:B------:R-:W-:Y:S01]  /*0950*/  CCTL.IVALL ;  /* 0x00000000ff00798f */ /* 0x000fe20002000000 */
[----:B------:R-:W-:Y:S05]  /*0960*/  BRA `(.L_x_6) ;  /* 0x0000000000047947 */ /* 0x000fea0003800000 */
.L_x_5:
[----:B------:R-:W-:Y:S06]  /*0970*/  BAR.SYNC.DEFER_BLOCKING 0x0 ;  /* 0x0000000000007b1d */ /* 0x000fec0000010000 */
.L_x_6:
[----:B------:R-:W-:Y:S05]  /*0980*/  @!P2 BRA `(.L_x_7) ;  /* 0x0000005c0090a947 */ /* 0x000fea0003800000 */
[----:B------:R-:W-:-:S13]  /*0990*/  ISETP.GT.U32.AND P0, PT, R8, 0x1, PT ;  /* 0x000000010800780c */ /* 0x000fda0003f04070 */
[----:B------:R-:W-:Y:S05]  /*09a0*/  @P0 EXIT ;  /* 0x000000000000094d */ /* 0x000fea0003800000 */
[----:B------:R-:W-:Y:S01]  /*09b0*/  ULDC.64 UR4, c[0x0][0x650] ;  /* 0x0001940000047ab9 */ /* 0x000fe20000000a00 */
[----:B------:R-:W-:Y:S01]  /*09c0*/  PRMT R3, RZ, 0x7610, R3 ;  /* 0x00007610ff037816 */ /* 0x000fe20000000003 */
[----:B------:R-:W-:Y:S01]  /*09d0*/  IMAD.MOV.U32 R101, RZ, RZ, -0x1 ;  /* 0xffffffffff657424 */ /* 0x000fe200078e00ff */
[----:B------:R-:W-:Y:S01]  /*09e0*/  ISETP.GE.U32.AND P0, PT, R16, UR4, PT ;  /* 0x0000000410007c0c */ /* 0x000fe2000bf06070 */
[----:B------:R-:W-:Y:S02]  /*09f0*/  IMAD.MOV.U32 R100, RZ, RZ, -0x1 ;  /* 0xffffffffff647424 */ /* 0x000fe400078e00ff */
[----:B------:R-:W-:Y:S01]  /*0a00*/  IMAD.MOV.U32 R99, RZ, RZ, -0x1 ;  /* 0xffffffffff637424 */ /* 0x000fe200078e00ff */
[----:B------:R-:W-:-:S13]  /*0a10*/  ISETP.GE.U32.AND.EX P0, PT, R17, UR5, PT, P0 ;  /* 0x0000000511007c0c */ /* 0x000fda000bf06100 */
[----:B------:R-:W-:Y:S05]  /*0a20*/  @P0 BRA `(.L_x_8) ;  /* 0x0000000400280947 */ /* 0x000fea0003800000 */
[----:B------:R-:W0:Y:S01]  /*0a30*/  LDC.64 R22, c[0x0][0x628] ;  /* 0x00018a00ff167b82 */ /* 0x000e220000000a00 */
[----:B------:R-:W-:Y:S02]  /*0a40*/  IMAD.MOV.U32 R10, RZ, RZ, R16 ;  /* 0x000000ffff0a7224 */ /* 0x000fe400078e0010 */
[----:B------:R-:W-:-:S05]  /*0a50*/  IMAD.MOV.U32 R11, RZ, RZ, R17 ;  /* 0x000000ffff0b7224 */ /* 0x000fca00078e0011 */
[----:B------:R-:W1:Y:S08]  /*0a60*/  LDC R8, c[0x0][0x630] ;  /* 0x00018c00ff087b82 */ /* 0x000e700000000800 */
[----:B------:R-:W2:Y:S01]  /*0a70*/  LDC.64 R24, c[0x0][0x620] ;  /* 0x00018800ff187b82 */ /* 0x000ea20000000a00 */
[----:B0-----:R-:W-:-:S04]  /*0a80*/  ISETP.NE.U32.AND P0, PT, R22, RZ, PT ;  /* 0x000000ff1600720c */ /* 0x001fc80003f05070 */
[----:B------:R-:W-:-:S13]  /*0a90*/  ISETP.NE.AND.EX P0, PT, R23, RZ, PT, P0 ;  /* 0x000000ff1700720c */ /* 0x000fda0003f05300 */
[----:B-12---:R-:W-:Y:S05]  /*0aa0*/  @!P0 BRA `(.L_x_9) ;  /* 0x0000000000288947 */ /* 0x006fea0003800000 */
[----:B------:R-:W0:Y:S02]  /*0ab0*/  LDC R3, c[0x0][0x634] ;  /* 0x00018d00ff037b82 */ /* 0x000e240000000800 */
[----:B0-----:R-:W-:-:S05]  /*0ac0*/  IADD3 R3, P0, R16, R3, RZ ;  /* 0x0000000310037210 */ /* 0x001fca0007f1e0ff */
[----:B------:R-:W-:-:S04]  /*0ad0*/  IMAD.X R21, RZ, RZ, R17, P0 ;  /* 0x000000ffff157224 */ /* 0x000fc800000e0611 */
[----:B------:R-:W-:-:S04]  /*0ae0*/  IMAD.WIDE.U32 R10, R21, R22, RZ ;  /* 0x00000016150a7225 */ /* 0x000fc800078e00ff */
[----:B------:R-:W-:-:S04]  /*0af0*/  IMAD.WIDE.U32 R12, P0, R3, R23, R10 ;  /* 0x00000017030c7225 */ /* 0x000fc8000780000a */
[----:B------:R-:W-:-:S04]  /*0b00*/  IMAD.WIDE.U32 R10, R3, R22, RZ ;  /* 0x00000016030a7225 */ /* 0x000fc800078e00ff */
[----:B------:R-:W-:Y:S01]  /*0b10*/  IMAD.X R15, RZ, RZ, RZ, P0 ;  /* 0x000000ffff0f7224 */ /* 0x000fe200000e06ff */
[----:B------:R-:W-:Y:S01]  /*0b20*/  IADD3 RZ, P0, R11, R12, RZ ;  /* 0x0000000c0bff7210 */ /* 0x000fe20007f1e0ff */
[----:B------:R-:W-:-:S04]  /*0b30*/  IMAD.MOV.U32 R14, RZ, RZ, R13 ;  /* 0x000000ffff0e7224 */ /* 0x000fc800078e000d */
[----:B------:R-:W-:-:S08]  /*0b40*/  IMAD.WIDE.U32.X R10, R21, R23, R14, P0 ;  /* 0x00000017150a7225 */ /* 0x000fd000000e040e */
.L_x_9:
[----:B------:R-:W0:Y:S01]  /*0b50*/  LDC.64 R28, c[0x0][0x640] ;  /* 0x00019000ff1c7b82 */ /* 0x000e220000000a00 */
[-CC-:B------:R-:W-:Y:S01]  /*0b60*/  SHF.R.U64 R99, R10, R8.reuse, R11.reuse ;  /* 0x000000080a637219 */ /* 0x180fe2000000120b */
[----:B------:R-:W-:Y:S01]  /*0b70*/  IMAD.MOV.U32 R23, RZ, RZ, 0x1 ;  /* 0x00000001ff177424 */ /* 0x000fe200078e00ff */
[----:B------:R-:W-:Y:S02]  /*0b80*/  SHF.R.U32.HI R3, RZ, R8, R11 ;  /* 0x00000008ff037219 */ /* 0x000fe4000001160b */
[----:B------:R-:W-:-:S03]  /*0b90*/  IADD3 R5, P0, RZ, -R99, RZ ;  /* 0x80000063ff057210 */ /* 0x000fc60007f1e0ff */
[----:B------:R-:W1:Y:S02]  /*0ba0*/  LDC R12, c[0x0][0x618] ;  /* 0x00018600ff0c7b82 */ /* 0x000e640000000800 */
[----:B------:R-:W-:Y:S02]  /*0bb0*/  IMAD.X R3, RZ, RZ, ~R3, P0 ;  /* 0x000000ffff037224 */ /* 0x000fe400000e0e03 */
[----:B------:R-:W-:-:S04]  /*0bc0*/  IMAD.WIDE.U32 R10, R5, R24, R16 ;  /* 0x00000018050a7225 */ /* 0x000fc800078e0010 */
[----:B------:R-:W2:Y:S01]  /*0bd0*/  LDC R22, c[0x0][0x608] ;  /* 0x00018200ff167b82 */ /* 0x000ea20000000800 */
[----:B------:R-:W-:Y:S02]  /*0be0*/  IMAD R8, R3, R24, RZ ;  /* 0x0000001803087224 */ /* 0x000fe400078e02ff */
[----:B------:R-:W-:Y:S02]  /*0bf0*/  IMAD.MOV.U32 R3, RZ, RZ, -0x1 ;  /* 0xffffffffff037424 */ /* 0x000fe400078e00ff */
[----:B------:R-:W-:-:S03]  /*0c00*/  IMAD R5, R5, R25, R8 ;  /* 0x0000001905057224 */ /* 0x000fc600078e0208 */
[----:B------:R-:W3:Y:S01]  /*0c10*/  LDC R26, c[0x0][0x658] ;  /* 0x00019600ff1a7b82 */ /* 0x000ee20000000800 */
[----:B------:R-:W-:Y:S01]  /*0c20*/  IMAD.IADD R5, R11, 0x1, R5 ;  /* 0x000000010b057824 */ /* 0x000fe200078e0205 */
[----:B0-----:R-:W-:-:S04]  /*0c30*/  ISETP.NE.U32.AND P0, PT, R28, RZ, PT ;  /* 0x000000ff1c00720c */ /* 0x001fc80003f05070 */
[----:B------:R-:W-:Y:S02]  /*0c40*/  ISETP.NE.AND.EX P0, PT, R29, RZ, PT, P0 ;  /* 0x000000ff1d00720c */ /* 0x000fe40003f05300 */
[----:B------:R-:W0:Y:S01]  /*0c50*/  LDC R24, c[0x0][0x600] ;  /* 0x00018000ff187b82 */ /* 0x000e220000000800 */
[-CC-:B-1----:R-:W-:Y:S02]  /*0c60*/  SHF.R.U64 R14, R10, R12.reuse, R5.reuse ;  /* 0x0000000c0a0e7219 */ /* 0x182fe40000001205 */
[----:B------:R-:W-:-:S05]  /*0c70*/  SHF.R.U32.HI R5, RZ, R12, R5 ;  /* 0x0000000cff057219 */ /* 0x000fca0000011605 */
[----:B------:R-:W1:Y:S01]  /*0c80*/  LDC R15, c[0x0][0x648] ;  /* 0x00019200ff0f7b82 */ /* 0x000e620000000800 */
[-CC-:B--2---:R-:W-:Y:S02]  /*0c90*/  SHF.R.U64 R27, R14, R22.reuse, R5.reuse ;  /* 0x000000160e1b7219 */ /* 0x184fe40000001205 */
[----:B------:R-:W-:Y:S01]  /*0ca0*/  SHF.R.U32.HI R5, RZ, R22, R5 ;  /* 0x00000016ff057219 */ /* 0x000fe20000011605 */
[----:B------:R-:W-:-:S04]  /*0cb0*/  IMAD R22, R9, R20, R4 ;  /* 0x0000001409167224 */ /* 0x000fc800078e0204 */
[----:B------:R-:W2:Y:S01]  /*0cc0*/  LDC R21, c[0x0][0x638] ;  /* 0x00018e00ff157b82 */ /* 0x000ea20000000800 */
[-CC-:B---3--:R-:W-:Y:S02]  /*0cd0*/  SHF.R.U64 R20, R27, R26.reuse, R5.reuse ;  /* 0x0000001a1b147219 */ /* 0x188fe40000001205 */
[-C--:B------:R-:W-:Y:S02]  /*0ce0*/  SHF.L.U32 R3, R3, R26.reuse, RZ ;  /* 0x0000001a03037219 */ /* 0x080fe400000006ff */
[----:B------:R-:W-:Y:S01]  /*0cf0*/  SHF.R.U32.HI R5, RZ, R26, R5 ;  /* 0x0000001aff057219 */ /* 0x000fe20000011605 */
[----:B------:R-:W-:Y:S01]  /*0d00*/  IMAD.MOV.U32 R4, RZ, RZ, R20 ;  /* 0x000000ffff047224 */ /* 0x000fe200078e0014 */
[----:B------:R-:W-:Y:S01]  /*0d10*/  LOP3.LUT R12, RZ, R3, RZ, 0x33, !PT ;  /* 0x00000003ff0c7212 */ /* 0x000fe200078e33ff */
[----:B------:R-:W3:Y:S01]  /*0d20*/  LDC R25, c[0x0][0x610] ;  /* 0x00018400ff197b82 */ /* 0x000ee20000000800 */
[----:B------:R-:W-:Y:S05]  /*0d30*/  @!P0 BRA `(.L_x_10) ;  /* 0x0000000000288947 */ /* 0x000fea0003800000 */
[----:B------:R-:W4:Y:S02]  /*0d40*/  LDC R3, c[0x0][0x64c] ;  /* 0x00019300ff037b82 */ /* 0x000f240000000800 */
[----:B----4-:R-:W-:-:S05]  /*0d50*/  IADD3 R3, P0, R20, R3, RZ ;  /* 0x0000000314037210 */ /* 0x010fca0007f1e0ff */
        /* <DEDUP_REMOVED lines=8> */
.L_x_10:
[----:B-1----:R-:W-:Y:S01]  /*0de0*/  SHF.R.U64 R4, R4, R15, R5 ;  /* 0x0000000f04047219 */ /* 0x002fe20000001205 */
[----:B0-----:R-:W-:Y:S01]  /*0df0*/  VIADD R5, R24, 0xffffffff ;  /* 0xffffffff18057836 */ /* 0x001fe20000000000 */
[----:B------:R-:W-:Y:S02]  /*0e00*/  SHF.L.U32 R3, R23, R26, RZ ;  /* 0x0000001a17037219 */ /* 0x000fe400000006ff */
[----:B------:R-:W-:Y:S01]  /*0e10*/  LOP3.LUT R12, R27, R12, RZ, 0xc0, !PT ;  /* 0x0000000c1b0c7212 */ /* 0x000fe200078ec0ff */
[----:B------:R-:W-:Y:S01]  /*0e20*/  IMAD.MOV R8, RZ, RZ, -R4 ;  /* 0x000000ffff087224 */ /* 0x000fe200078e0a04 */
[----:B------:R-:W-:-:S03]  /*0e30*/  SEL R7, R7, R22, !P1 ;  /* 0x0000001607077207 */ /* 0x000fc60004800000 */
[----:B------:R-:W-:Y:S01]  /*0e40*/  IMAD R12, R3, R4, R12 ;  /* 0x00000004030c7224 */ /* 0x000fe200078e020c */
[----:B------:R-:W-:Y:S01]  /*0e50*/  LOP3.LUT R4, R14, R5, RZ, 0xc0, !PT ;  /* 0x000000050e047212 */ /* 0x000fe200078ec0ff */
[----:B--2---:R-:W-:Y:S02]  /*0e60*/  IMAD R3, R8, R21, R20 ;  /* 0x0000001508037224 */ /* 0x004fe400078e0214 */
[----:B---3--:R-:W-:Y:S02]  /*0e70*/  IMAD R7, R12, R25, R7 ;  /* 0x000000190c077224 */ /* 0x008fe400078e0207 */
[----:B------:R-:W-:Y:S02]  /*0e80*/  IMAD.MOV.U32 R5, RZ, RZ, 0x1 ;  /* 0x00000001ff057424 */ /* 0x000fe400078e00ff */
[----:B------:R-:W-:-:S03]  /*0e90*/  IMAD R4, R3, R24, R4 ;  /* 0x0000001803047224 */ /* 0x000fc600078e0204 */
[----:B------:R-:W-:Y:S02]  /*0ea0*/  PRMT R3, R5, 0x7610, R3 ;  /* 0x0000761005037816 */ /* 0x000fe40000000003 */
[----:B------:R-:W-:Y:S02]  /*0eb0*/  SEL R100, R4, R7, !P1 ;  /* 0x0000000704647207 */ /* 0x000fe40004800000 */
[----:B------:R-:W-:-:S07]  /*0ec0*/  SEL R101, R7, R4, !P1 ;  /* 0x0000000407657207 */ /* 0x000fce0004800000 */
.L_x_8:
[----:B------:R-:W-:-:S08]  /*0ed0*/  NOP ;  /* 0x0000000000007918 */ /* 0x000fd00000000000 */
[----:B------:R-:W0:Y:S02]  /*0ee0*/  USETMAXREG.TRY_ALLOC.CTAPOOL UP0, 0xe8 ;  /* 0x000000e8000079c8 */ /* 0x000e240008000600 */
[----:B0-----:R-:W-:-:S13]  /*0ef0*/  PLOP3.LUT P0, PT, PT, PT, UP0, 0x80, 0x0 ;  /* 0x000000000000781c */ /* 0x001fda0003f0f008 */
[----:B------:R-:W-:Y:S05]  /*0f00*/  @!P0 BRA `(.L_x_8) ;  /* 0xfffffffc00f08947 */ /* 0x000fea000383ffff */
[----:B------:R-:W-:Y:S01]  /*0f10*/  ULDC.64 UR4, c[0x0][0x598] ;  /* 0x0001660000047ab9 */ /* 0x000fe20000000a00 */
[----:B------:R-:W-:Y:S01]  /*0f20*/  ULDC.64 UR38, c[0x0][0x208] ;  /* 0x0000820000267ab9 */ /* 0x000fe20000000a00 */
[----:B------:R-:W-:-:S04]  /*0f30*/  ISETP.NE.U32.AND P0, PT, RZ, UR4, PT ;  /* 0x00000004ff007c0c */ /* 0x000fc8000bf05070 */
[----:B------:R-:W-:-:S13]  /*0f40*/  ISETP.NE.AND.EX P0, PT, RZ, UR5, PT, P0 ;  /* 0x00000005ff007c0c */ /* 0x000fda000bf05300 */
[----:B------:R-:W-:Y:S05]  /*0f50*/  @!P0 BRA `(.L_x_11) ;  /* 0x00000000001c8947 */ /* 0x000fea0003800000 */
[----:B------:R-:W0:Y:S02]  /*0f60*/  LDC.64 R4, c[0x0][0x598] ;  /* 0x00016600ff047b82 */ /* 0x000e240000000a00 */
[----:B0-----:R-:W2:Y:S02]  /*0f70*/  LDG.E.64 R4, desc[UR38][R4.64] ;  /* 0x0000002604047981 */ /* 0x001ea4000c1e1b00 */
[----:B--2---:R-:W-:-:S04]  /*0f80*/  ISETP.NE.U32.AND P0, PT, R4, RZ, PT ;  /* 0x000000ff0400720c */ /* 0x004fc80003f05070 */
[----:B------:R-:W-:-:S13]  /*0f90*/  ISETP.NE.AND.EX P0, PT, R5, RZ, PT, P0 ;  /* 0x000000ff0500720c */ /* 0x000fda0003f05300 */
[----:B------:R-:W-:Y:S05]  /*0fa0*/  @!P0 BRA `(.L_x_11) ;  /* 0x0000000000088947 */ /* 0x000fea0003800000 */
[----:B------:R0:W5:Y:S01]  /*0fb0*/  LD.E R88, desc[UR38][R4.64] ;  /* 0x0000002604587980 */ /* 0x000162000c101900 */
[----:B------:R-:W-:Y:S05]  /*0fc0*/  BRA `(.L_x_12) ;  /* 0x0000000000247947 */ /* 0x000fea0003800000 */
.L_x_11:
[----:B------:R-:W-:Y:S02]  /*0fd0*/  ULDC.64 UR4, c[0x0][0x588] ;  /* 0x0001620000047ab9 */ /* 0x000fe40000000a00 */
[----:B------:R-:W-:-:S04]  /*0fe0*/  ISETP.NE.U32.AND P0, PT, RZ, UR4, PT ;  /* 0x00000004ff007c0c */ /* 0x000fc8000bf05070 */
[----:B------:R-:W-:-:S13]  /*0ff0*/  ISETP.NE.AND.EX P0, PT, RZ, UR5, PT, P0 ;  /* 0x00000005ff007c0c */ /* 0x000fda000bf05300 */
[----:B------:R-:W-:Y:S05]  /*1000*/  @!P0 BRA `(.L_x_13) ;  /* 0x00000000000c8947 */ /* 0x000fea0003800000 */
[----:B------:R-:W0:Y:S02]  /*1010*/  LDC.64 R88, c[0x0][0x588] ;  /* 0x00016200ff587b82 */ /* 0x000e240000000a00 */
[----:B0-----:R1:W5:Y:S01]  /*1020*/  LDG.E R88, desc[UR38][R88.64] ;  /* 0x0000002658587981 */ /* 0x001362000c1e1900 */
[----:B------:R-:W-:Y:S05]  /*1030*/  BRA `(.L_x_12) ;  /* 0x0000000000087947 */ /* 0x000fea0003800000 */
.L_x_13:
[----:B------:R-:W-:Y:S02]  /*1040*/  ULDC UR4, c[0x0][0x580] ;  /* 0x0001600000047ab9 */ /* 0x000fe40000000800 */
[----:B------:R-:W-:-:S07]  /*1050*/  IMAD.U32 R88, RZ, RZ, UR4 ;  /* 0x00000004ff587e24 */ /* 0x000fce000f8e00ff */
.L_x_12:
[----:B------:R-:W-:Y:S02]  /*1060*/  ULDC.64 UR4, c[0x0][0x5a0] ;  /* 0x0001680000047ab9 */ /* 0x000fe40000000a00 */
[----:B------:R-:W-:-:S04]  /*1070*/  ISETP.NE.U32.AND P0, PT, RZ, UR4, PT ;  /* 0x00000004ff007c0c */ /* 0x000fc8000bf05070 */
[----:B------:R-:W-:-:S13]  /*1080*/  ISETP.NE.AND.EX P0, PT, RZ, UR5, PT, P0 ;  /* 0x00000005ff007c0c */ /* 0x000fda000bf05300 */
[----:B------:R-:W-:Y:S05]  /*1090*/  @!P0 BRA `(.L_x_14) ;  /* 0x00000000001c8947 */ /* 0x000fea0003800000 */
[----:B0-----:R-:W0:Y:S02]  /*10a0*/  LDC.64 R4, c[0x0][0x5a0] ;  /* 0x00016800ff047b82 */ /* 0x001e240000000a00 */
[----:B0-----:R-:W2:Y:S02]  /*10b0*/  LDG.E.64 R4, desc[UR38][R4.64] ;  /* 0x0000002604047981 */ /* 0x001ea4000c1e1b00 */
[----:B--2---:R-:W-:-:S04]  /*10c0*/  ISETP.NE.U32.AND P0, PT, R4, RZ, PT ;  /* 0x000000ff0400720c */ /* 0x004fc80003f05070 */
[----:B------:R-:W-:-:S13]  /*10d0*/  ISETP.NE.AND.EX P0, PT, R5, RZ, PT, P0 ;  /* 0x000000ff0500720c */ /* 0x000fda0003f05300 */
[----:B------:R-:W-:Y:S05]  /*10e0*/  @!P0 BRA `(.L_x_14) ;  /* 0x0000000000088947 */ /* 0x000fea0003800000 */
[----:B-1----:R0:W5:Y:S01]  /*10f0*/  LD.E R89, desc[UR38][R4.64] ;  /* 0x0000002604597980 */ /* 0x002162000c101900 */
[----:B------:R-:W-:Y:S05]  /*1100*/  BRA `(.L_x_15) ;  /* 0x0000000000247947 */ /* 0x000fea0003800000 */
.L_x_14:
[----:B------:R-:W-:Y:S02]  /*1110*/  ULDC.64 UR4, c[0x0][0x590] ;  /* 0x0001640000047ab9 */ /* 0x000fe40000000a00 */
[----:B------:R-:W-:-:S04]  /*1120*/  ISETP.NE.U32.AND P0, PT, RZ, UR4, PT ;  /* 0x00000004ff007c0c */ /* 0x000fc8000bf05070 */
[----:B------:R-:W-:-:S13]  /*1130*/  ISETP.NE.AND.EX P0, PT, RZ, UR5, PT, P0 ;  /* 0x00000005ff007c0c */ /* 0x000fda000bf05300 */
[----:B------:R-:W-:Y:S05]  /*1140*/  @!P0 BRA `(.L_x_16) ;  /* 0x00000000000c8947 */ /* 0x000fea0003800000 */
[----:B0-----:R-:W1:Y:S02]  /*1150*/  LDC.64 R4, c[0x0][0x590] ;  /* 0x00016400ff047b82 */ /* 0x001e640000000a00 */
[----:B-1----:R1:W5:Y:S01]  /*1160*/  LDG.E R89, desc[UR38][R4.64] ;  /* 0x0000002604597981 */ /* 0x002362000c1e1900 */
[----:B------:R-:W-:Y:S05]  /*1170*/  BRA `(.L_x_15) ;  /* 0x0000000000087947 */ /* 0x000fea0003800000 */
.L_x_16:
[----:B------:R-:W-:Y:S02]  /*1180*/  ULDC UR4, c[0x0][0x584] ;  /* 0x0001610000047ab9 */ /* 0x000fe40000000800 */
[----:B-1----:R-:W-:-:S07]  /*1190*/  IMAD.U32 R89, RZ, RZ, UR4 ;  /* 0x00000004ff597e24 */ /* 0x002fce000f8e00ff */
.L_x_15:
[----:B------:R-:W-:-:S13]  /*11a0*/  LOP3.LUT P0, RZ, R3, 0xff, RZ, 0xc0, !PT ;  /* 0x000000ff03ff7812 */ /* 0x000fda000780c0ff */
[----:B------:R-:W-:Y:S05]  /*11b0*/  @!P0 EXIT ;  /* 0x000000000000894d */ /* 0x000fea0003800000 */
[----:B------:R-:W2:Y:S01]  /*11c0*/  LDC R92, c[0x0][0x658] ;  /* 0x00019600ff5c7b82 */ /* 0x000ea20000000800 */
[----:B------:R-:W-:Y:S01]  /*11d0*/  ULDC.64 UR6, c[0x0][0x288] ;  /* 0x0000a20000067ab9 */ /* 0x000fe20000000a00 */
[----:B------:R-:W-:Y:S01]  /*11e0*/  LOP3.LUT R6, R6, 0x1, RZ, 0xc0, !PT ;  /* 0x0000000106067812 */ /* 0x000fe200078ec0ff */
[----:B------:R-:W-:Y:S01]  /*11f0*/  UIADD3 UR4, UR7, 0x3f, URZ ;  /* 0x0000003f07047890 */ /* 0x000fe2000fffe03f */
[----:B------:R-:W-:Y:S01]  /*1200*/  SHF.R.U32.HI R3, RZ, 0x2, R94 ;  /* 0x00000002ff037819 */ /* 0x000fe2000001165e */
[----:B01----:R-:W-:Y:S01]  /*1210*/  IMAD.MOV.U32 R5, RZ, RZ, -0x1 ;  /* 0xffffffffff057424 */ /* 0x003fe200078e00ff */
[----:B------:R-:W-:Y:S01]  /*1220*/  SHF.R.U32.HI R0, RZ, 0x1, R0 ;  /* 0x00000001ff007819 */ /* 0x000fe20000011600 */
[----:B------:R-:W-:Y:S01]  /*1230*/  USHF.R.S32.HI UR5, URZ, 0x1f, UR4 ;  /* 0x0000001f3f057899 */ /* 0x000fe20008011404 */
[----:B------:R-:W0:Y:S01]  /*1240*/  LDC.64 R90, c[0x0][0x5c8] ;  /* 0x00017200ff5a7b82 */ /* 0x000e220000000a00 */
[----:B------:R-:W-:Y:S01]  /*1250*/  IMAD.SHL.U32 R22, R6, 0x40, RZ ;  /* 0x0000004006167824 */ /* 0x000fe200078e00ff */
[----:B------:R-:W-:Y:S01]  /*1260*/  LOP3.LUT R3, R3, 0x7, RZ, 0xc0, !PT ;  /* 0x0000000703037812 */ /* 0x000fe200078ec0ff */
[----:B------:R-:W-:Y:S01]  /*1270*/  ULEA.HI UR5, UR5, UR4, URZ, 0x6 ;  /* 0x0000000405057291 */ /* 0x000fe2000f8f303f */
[----:B------:R-:W-:Y:S01]  /*1280*/  LOP3.LUT R0, R0, 0x30, RZ, 0xc0, !PT ;  /* 0x0000003000007812 */ /* 0x000fe200078ec0ff */
[----:B------:R-:W-:Y:S01]  /*1290*/  IMAD.MOV.U32 R7, RZ, RZ, 0x1 ;  /* 0x00000001ff077424 */ /* 0x000fe200078e00ff */
[--C-:B------:R-:W-:Y:S01]  /*12a0*/  LOP3.LUT R22, R22, 0x40, R3.reuse, 0xe2, !PT ;  /* 0x0000004016167812 */ /* 0x100fe200078ee203 */
[----:B------:R-:W-:Y:S01]  /*12b0*/  USHF.R.S32.HI UR43, URZ, 0x6, UR5 ;  /* 0x000000063f2b7899 */ /* 0x000fe20008011405 */
[----:B------:R-:W1:Y:S01]  /*12c0*/  LDC R96, c[0x0][0x600] ;  /* 0x00018000ff607b82 */ /* 0x000e620000000800 */
[----:B------:R-:W-:Y:S01]  /*12d0*/  IADD3 R3, RZ, -R0, -R3 ;  /* 0x80000000ff037210 */ /* 0x000fe20007ffe803 */
[----:B------:R-:W-:Y:S01]  /*12e0*/  IMAD.U32 R4, RZ, RZ, UR6 ;  /* 0x00000006ff047e24 */ /* 0x000fe2000f8e00ff */
[C---:B------:R-:W-:Y:S01]  /*12f0*/  LOP3.LUT R93, R94.reuse, 0x3, RZ, 0xc0, !PT ;  /* 0x000000035e5d7812 */ /* 0x040fe200078ec0ff */
[----:B------:R-:W-:Y:S01]  /*1300*/  UISETP.LT.AND UP0, UPT, UR43, 0x1, UPT ;  /* 0x000000012b00788c */ /* 0x000fe2000bf01270 */
[----:B------:R-:W-:Y:S01]  /*1310*/  LOP3.LUT R95, R94, 0x80, RZ, 0xc0, !PT ;  /* 0x000000805e5f7812 */ /* 0x000fe200078ec0ff */
[----:B------:R-:W-:Y:S01]  /*1320*/  IMAD R3, R6, -0x40, R3 ;  /* 0xffffffc006037824 */ /* 0x000fe200078e0203 */
[----:B------:R-:W-:Y:S01]  /*1330*/  ULDC UR4, c[0x0][0x284] ;  /* 0x0000a10000047ab9 */ /* 0x000fe20000000800 */
[----:B--2---:R-:W-:Y:S01]  /*1340*/  SHF.L.U32 R5, R5, R92, RZ ;  /* 0x0000005c05057219 */ /* 0x004fe200000006ff */
[----:B------:R-:W-:Y:S01]  /*1350*/  USEL UR44, UR43, 0x1, UP0 ;  /* 0x000000012b2c7887 */ /* 0x000fe20008000000 */
[----:B------:R-:W-:Y:S01]  /*1360*/  IMAD R93, R93, -0x2, R4 ;  /* 0xfffffffe5d5d7824 */ /* 0x000fe200078e0204 */
[----:B------:R-:W-:Y:S01]  /*1370*/  LOP3.LUT R22, R22, R0, RZ, 0xfc, !PT ;  /* 0x0000000016167212 */ /* 0x000fe200078efcff */
[----:B------:R-:W-:Y:S01]  /*1380*/  IMAD.SHL.U32 R94, R94, 0x2, RZ ;  /* 0x000000025e5e7824 */ /* 0x000fe200078e00ff */
[----:B------:R-:W-:Y:S01]  /*1390*/  SHF.L.U32 R92, R7, R92, RZ ;  /* 0x0000005c075c7219 */ /* 0x000fe200000006ff */
[----:B------:R-:W-:Y:S01]  /*13a0*/  VIADD R98, R3, UR4 ;  /* 0x0000000403627c36 */ /* 0x000fe20008000000 */
[----:B------:R-:W-:Y:S01]  /*13b0*/  LOP3.LUT R103, R18, 0x1, RZ, 0xfc, !PT ;  /* 0x0000000112677812 */ /* 0x000fe200078efcff */
[----:B------:R-:W-:Y:S01]  /*13c0*/  IMAD.MOV.U32 R23, RZ, RZ, RZ ;  /* 0x000000ffff177224 */ /* 0x000fe200078e00ff */
[C---:B0-----:R-:W-:Y:S01]  /*13d0*/  SHF.L.U64.HI R91, R90.reuse, 0x3, R91 ;  /* 0x000000035a5b7819 */ /* 0x041fe2000001025b */
[----:B------:R-:W-:Y:S01]  /*13e0*/  IMAD.SHL.U32 R90, R90, 0x8, RZ ;  /* 0x000000085a5a7824 */ /* 0x000fe200078e00ff */
[----:B------:R-:W-:Y:S01]  /*13f0*/  SHF.R.U32.HI R95, RZ, 0x7, R95 ;  /* 0x00000007ff5f7819 */ /* 0x000fe2000001165f */
[----:B------:R-:W-:Y:S01]  /*1400*/  UIADD3 UR44, UR43, -UR44, URZ ;  /* 0x8000002c2b2c7290 */ /* 0x000fe2000fffe03f */
[----:B------:R-:W-:Y:S01]  /*1410*/  LOP3.LUT R97, RZ, R5, RZ, 0x33, !PT ;  /* 0x00000005ff617212 */ /* 0x000fe200078e33ff */
[----:B------:R-:W-:Y:S01]  /*1420*/  UMOV UR40, URZ ;  /* 0x0000003f00287c82 */ /* 0x000fe20008000000 */
[----:B------:R-:W-:Y:S01]  /*1430*/  UMOV UR41, URZ ;  /* 0x0000003f00297c82 */ /* 0x000fe20008000000 */
[----:B-1----:R-:W-:-:S08]  /*1440*/  VIADD R96, R96, 0xffffffff ;  /* 0xffffffff60607836 */ /* 0x002fd00000000000 */
.L_x_162:
[----:B0-----:R-:W0:Y:S01]  /*1450*/  SHFL.IDX PT, R0, R95, RZ, 0x1f ;  /* 0x00001fff5f007589 */ /* 0x001e2200000e0000 */
[----:B-1----:R-:W1:Y:S01]  /*1460*/  S2UR UR7, SR_CgaCtaId ;  /* 0x00000000000779c3 */ /* 0x002e620000008800 */
[----:B------:R-:W-:Y:S01]  /*1470*/  UMOV UR6, 0x400 ;  /* 0x0000040000067882 */ /* 0x000fe20000000000 */
[----:B0-----:R-:W-:Y:S01]  /*1480*/  R2UR UR4, R0 ;  /* 0x00000000000472ca */ /* 0x001fe200000e0000 */
[----:B-1----:R-:W-:-:S12]  /*1490*/  ULEA UR6, UR7, UR6, 0x18 ;  /* 0x0000000607067291 */ /* 0x002fd8000f8ec03f */
[----:B------:R-:W-:-:S04]  /*14a0*/  ULEA.HI UR5, UR4, UR4, URZ, 0x1 ;  /* 0x0000000404057291 */ /* 0x000fc8000f8f083f */
[----:B------:R-:W-:-:S04]  /*14b0*/  ULOP3.LUT UR5, UR5, 0x7fffe, URZ, 0xc0, !UPT ;  /* 0x0007fffe05057892 */ /* 0x000fc8000f8ec03f */
[----:B------:R-:W-:-:S03]  /*14c0*/  UIADD3 UR5, UR4, -UR5, URZ ;  /* 0x8000000504057290 */ /* 0x000fc6000fffe03f */
[----:B------:R-:W-:Y:S01]  /*14d0*/  ULDC UR4, c[0x0][0x28c] ;  /* 0x0000a30000047ab9 */ /* 0x000fe20000000800 */
[----:B------:R-:W-:Y:S01]  /*14e0*/  ULEA UR5, UR5, UR6, 0xd ;  /* 0x0000000605057291 */ /* 0x000fe2000f8e683f */
[----:B------:R-:W-:-:S03]  /*14f0*/  ISETP.LT.AND P0, PT, RZ, UR4, PT ;  /* 0x00000004ff007c0c */ /* 0x000fc6000bf01270 */
[----:B------:R-:W-:-:S04]  /*1500*/  UIADD3 UR5, UR5, 0x180, URZ ;  /* 0x0000018005057890 */ /* 0x000fc8000fffe03f */
[----:B------:R-:W-:-:S04]  /*1510*/  USHF.R.U32.HI UR5, URZ, 0x4, UR5 ;  /* 0x000000043f057899 */ /* 0x000fc80008011605 */
[----:B------:R-:W-:-:S04]  /*1520*/  ULOP3.LUT UR5, UR5, 0x3fff, URZ, 0xc0, !UPT ;  /* 0x00003fff05057892 */ /* 0x000fc8000f8ec03f */
[----:B------:R-:W-:Y:S01]  /*1530*/  ULOP3.LUT UR45, UR5, 0x10000, URZ, 0xfc, !UPT ;  /* 0x00010000052d7892 */ /* 0x000fe2000f8efc3f */
[----:B--2345:R-:W-:Y:S11]  /*1540*/  @P0 BRA `(.L_x_17) ;  /* 0x0000000000400947 */ /* 0x03cff60003800000 */
[----:B------:R-:W-:Y:S01]  /*1550*/  MOV R0, 0x0 ;  /* 0x0000000000007802 */ /* 0x000fe20000000f00 */
[----:B------:R-:W-:Y:S01]  /*1560*/  ULDC.64 UR4, c[0x4][0x68] ;  /* 0x01001a0000047ab9 */ /* 0x000fe20000000a00 */
[----:B------:R-:W-:Y:S01]  /*1570*/  ULDC.64 UR6, c[0x4][0x8] ;  /* 0x0100020000067ab9 */ /* 0x000fe20000000a00 */
[----:B------:R-:W-:Y:S01]  /*1580*/  IMAD.U32 R4, RZ, RZ, UR4 ;  /* 0x00000004ff047e24 */ /* 0x000fe2000f8e00ff */
[----:B------:R0:W1:Y:S01]  /*1590*/  LDC.64 R14, c[0x4][R0] ;  /* 0x01000000000e7b82 */ /* 0x0000620000000a00 */
[----:B------:R-:W-:Y:S01]  /*15a0*/  IMAD.U32 R5, RZ, RZ, UR5 ;  /* 0x00000005ff057e24 */ /* 0x000fe2000f8e00ff */
[----:B------:R-:W-:Y:S01]  /*15b0*/  ULDC.64 UR4, c[0x4][0x70] ;  /* 0x01001c0000047ab9 */ /* 0x000fe20000000a00 */
[----:B------:R-:W-:Y:S02]  /*15c0*/  IMAD.U32 R10, RZ, RZ, UR6 ;  /* 0x00000006ff0a7e24 */ /* 0x000fe4000f8e00ff */
[----:B------:R-:W-:Y:S02]  /*15d0*/  IMAD.U32 R6, RZ, RZ, UR4 ;  /* 0x00000004ff067e24 */ /* 0x000fe4000f8e00ff */
[----:B------:R-:W-:-:S02]  /*15e0*/  IMAD.U32 R7, RZ, RZ, UR5 ;  /* 0x00000005ff077e24 */ /* 0x000fc4000f8e00ff */
[----:B------:R-:W-:Y:S02]  /*15f0*/  IMAD.U32 R11, RZ, RZ, UR7 ;  /* 0x00000007ff0b7e24 */ /* 0x000fe4000f8e00ff */
[----:B------:R-:W-:Y:S02]  /*1600*/  IMAD.MOV.U32 R8, RZ, RZ, 0x1e1 ;  /* 0x000001e1ff087424 */ /* 0x000fe400078e00ff */
[----:B------:R-:W-:Y:S02]  /*1610*/  IMAD.MOV.U32 R12, RZ, RZ, 0x1 ;  /* 0x00000001ff0c7424 */ /* 0x000fe400078e00ff */
[----:B0-----:R-:W-:-:S07]  /*1620*/  IMAD.MOV.U32 R13, RZ, RZ, RZ ;  /* 0x000000ffff0d7224 */ /* 0x001fce00078e00ff */
[----:B------:R-:W-:-:S07]  /*1630*/  LEPC R20, `(.L_x_17) ;  /* 0x000000001014794e */ /* 0x000fce0000000000 */
[----:B-1---5:R-:W-:Y:S05]  /*1640*/  CALL.ABS.NOINC R14 ;  /* 0x000000000e007343 */ /* 0x022fea0003c00000 */
.L_x_17:
[----:B------:R-:W-:-:S13]  /*1650*/  ISETP.NE.AND P0, PT, R103, 0x3, PT ;  /* 0x000000036700780c */ /* 0x000fda0003f05270 */
[----:B------:R-:W-:Y:S05]  /*1660*/  @!P0 BRA `(.L_x_18) ;  /* 0x0000000000048947 */ /* 0x000fea0003800000 */
[----:B------:R-:W-:Y:S01]  /*1670*/  BPT.TRAP 0x1 ;  /* 0x000000040000795c */ /* 0x000fe20000300000 */
.L_x_18:
[----:B------:R-:W0:Y:S01]  /*1680*/  S2UR UR5, SR_CgaCtaId ;  /* 0x00000000000579c3 */ /* 0x000e220000008800 */
[----:B------:R-:W-:Y:S01]  /*1690*/  UMOV UR4, 0x400 ;  /* 0x0000040000047882 */ /* 0x000fe20000000000 */
[----:B------:R-:W-:Y:S02]  /*16a0*/  IMAD.U32 R0, RZ, RZ, UR40 ;  /* 0x00000028ff007e24 */ /* 0x000fe4000f8e00ff */
[----:B------:R-:W-:-:S03]  /*16b0*/  IMAD.U32 R3, RZ, RZ, UR41 ;  /* 0x00000029ff037e24 */ /* 0x000fc6000f8e00ff */
[----:B------:R-:W-:Y:S01]  /*16c0*/  SHF.L.U32 R0, R0, 0x1f, RZ ;  /* 0x0000001f00007819 */ /* 0x000fe200000006ff */
[----:B0-----:R-:W-:-:S06]  /*16d0*/  ULEA UR4, UR5, UR4, 0x18 ;  /* 0x0000000405047291 */ /* 0x001fcc000f8ec03f */
[----:B------:R-:W-:-:S04]  /*16e0*/  IMAD.U32 R6, RZ, RZ, UR4 ;  /* 0x00000004ff067e24 */ /* 0x000fc8000f8e00ff */
[----:B------:R-:W-:-:S04]  /*16f0*/  IMAD R3, R3, 0x8, R6 ;  /* 0x0000000803037824 */ /* 0x000fc800078e0206 */
[----:B------:R0:W1:Y:S01]  /*1700*/  SYNCS.PHASECHK.TRANS64.TRYWAIT P1, [R3+URZ], R0 ;  /* 0x00000000030075a7 */ /* 0x000062000802017f */
[----:B------:R-:W-:Y:S05]  /*1710*/  @!P0 BRA `(.L_x_19) ;  /* 0x0000000000048947 */ /* 0x000fea0003800000 */
[----:B------:R-:W-:Y:S01]  /*1720*/  BPT.TRAP 0x1 ;  /* 0x000000040000795c */ /* 0x000fe20000300000 */
.L_x_19:
[----:B------:R-:W-:-:S05]  /*1730*/  IMAD.U32 R4, RZ, RZ, UR44 ;  /* 0x0000002cff047e24 */ /* 0x000fca000f8e00ff */
[----:B------:R-:W-:Y:S01]  /*1740*/  ISETP.GE.AND P2, PT, R4, 0x1, PT ;  /* 0x000000010400780c */ /* 0x000fe20003f46270 */
[----:B-1----:R-:W-:-:S12]  /*1750*/  @P1 BRA `(.L_x_20) ;  /* 0x0000000000081947 */ /* 0x002fd80003800000 */
[----:B------:R-:W1:Y:S02]  /*1760*/  SYNCS.PHASECHK.TRANS64.TRYWAIT P1, [R3+URZ], R0 ;  /* 0x00000000030075a7 */ /* 0x000e64000802017f */
[----:B-1----:R-:W-:Y:S05]  /*1770*/  @!P1 BRA `(.L_x_21) ;  /* 0x0000006400a89947 */ /* 0x002fea0003800000 */
.L_x_20:
[----:B------:R-:W-:Y:S05]  /*1780*/  WARPSYNC.ALL ;  /* 0x0000000000007948 */ /* 0x000fea0003800000 */
[----:B------:R-:W-:Y:S01]  /*1790*/  R2UR UR4, R6 ;  /* 0x00000000060472ca */ /* 0x000fe200000e0000 */
[----:B------:R-:W-:Y:S01]  /*17a0*/  ULEA UR5, UR41, UR45, 0xa ;  /* 0x0000002d29057291 */ /* 0x000fe2000f8e503f */
[----:B------:R-:W-:Y:S01]  /*17b0*/  WARPGROUP.ARRIVE ;  /* 0x00000000000079c5 */ /* 0x000fe20000000000 */
[----:B------:R-:W-:Y:S01]  /*17c0*/  UMOV UR9, 0x40000040 ;  /* 0x4000004000097882 */ /* 0x000fe20000000000 */
[----:B------:R-:W-:-:S04]  /*17d0*/  UMOV UR11, 0x40000040 ;  /* 0x40000040000b7882 */ /* 0x000fc80000000000 */
[----:B------:R-:W-:-:S05]  /*17e0*/  UMOV UR8, UR5 ;  /* 0x0000000500087c82 */ /* 0x000fca0008000000 */
[----:B------:R-:W-:-:S04]  /*17f0*/  UIADD3 UR4, UR4, 0x18180, URZ ;  /* 0x0001818004047890 */ /* 0x000fc8000fffe03f */
[----:B------:R-:W-:-:S04]  /*1800*/  USHF.R.U32.HI UR4, URZ, 0x4, UR4 ;  /* 0x000000043f047899 */ /* 0x000fc80008011604 */
[----:B------:R-:W-:-:S04]  /*1810*/  ULOP3.LUT UR4, UR4, 0x3fff, URZ, 0xc0, !UPT ;  /* 0x00003fff04047892 */ /* 0x000fc8000f8ec03f */
[----:B------:R-:W-:-:S04]  /*1820*/  ULOP3.LUT UR4, UR4, 0x10000, URZ, 0xfc, !UPT ;  /* 0x0001000004047892 */ /* 0x000fc8000f8efc3f */
[----:B------:R-:W-:-:S07]  /*1830*/  ULEA UR6, UR41, UR4, 0xa ;  /* 0x0000000429067291 */ /* 0x000fce000f8e503f */
[----:B------:R-:W-:Y:S02]  /*1840*/  UMOV UR10, UR6 ;  /* 0x00000006000a7c82 */ /* 0x000fe40008000000 */
[----:B------:R-:W-:Y:S01]  /*1850*/  HGMMA.64x128x16.F32 R24, gdesc[UR8], RZ, !UPT, gsb0 ;  /* 0x01e00000081879f0 */ /* 0x000fe2000c0008ff */
[----:B------:R-:W-:Y:S02]  /*1860*/  UIADD3 UR8, UR5, 0x2, URZ ;  /* 0x0000000205087890 */ /* 0x000fe4000fffe03f */
[----:B------:R-:W-:Y:S01]  /*1870*/  UIADD3 UR10, UR6, 0x2, URZ ;  /* 0x00000002060a7890 */ /* 0x000fe2000fffe03f */
[----:B------:R-:W-:Y:S01]  /*1880*/  UMOV UR9, 0x40000040 ;  /* 0x4000004000097882 */ /* 0x000fe20000000000 */
[----:B------:R-:W-:Y:S01]  /*1890*/  UMOV UR11, 0x40000040 ;  /* 0x40000040000b7882 */ /* 0x000fe20000000000 */
[----:B------:R-:W-:Y:S02]  /*18a0*/  WARPGROUP.DEPBAR.LE gsb0, 0x0 ;  /* 0x00008000000079c5 */ /* 0x000fe40000010000 */
[----:B------:R-:W-:-:S06]  /*18b0*/  WARPGROUP.ARRIVE ;  /* 0x00000000000079c5 */ /* 0x000fcc0000000000 */
[----:B------:R-:W-:Y:S01]  /*18c0*/  HGMMA.64x128x16.F32 R24, gdesc[UR8], R24, gsb0 ;  /* 0x01e00000081879f0 */ /* 0x000fe20008000818 */
        /* <DEDUP_REMOVED lines=13> */
[----:B------:R-:W-:Y:S03]  /*19a0*/  HGMMA.64x128x16.F32 R24, gdesc[UR8], R24, gsb0 ;  /* 0x01e00000081879f0 */ /* 0x000fe60008000818 */
[----:B------:R-:W-:Y:S02]  /*19b0*/  WARPGROUP.DEPBAR.LE gsb0, 0x0 ;  /* 0x00008000000079c5 */ /* 0x000fe40000010000 */
[----:B------:R-:W-:Y:S05]  /*19c0*/  @!P2 BRA `(.L_x_22) ;  /* 0x000000040028a947 */ /* 0x000fea0003800000 */
[----:B------:R-:W-:Y:S01]  /*19d0*/  UIADD3 UR5, UR41, 0x1, URZ ;  /* 0x0000000129057890 */ /* 0x000fe2000fffe03f */
[----:B01----:R-:W-:Y:S02]  /*19e0*/  IMAD.U32 R0, RZ, RZ, UR44 ;  /* 0x0000002cff007e24 */ /* 0x003fe4000f8e00ff */
[----:B------:R-:W-:Y:S01]  /*19f0*/  IMAD.U32 R3, RZ, RZ, UR41 ;  /* 0x00000029ff037e24 */ /* 0x000fe2000f8e00ff */
[----:B------:R-:W-:-:S04]  /*1a00*/  UISETP.NE.AND UP0, UPT, UR5, 0x6, UPT ;  /* 0x000000060500788c */ /* 0x000fc8000bf05270 */
[----:B------:R-:W-:Y:S02]  /*1a10*/  USEL UR6, URZ, 0x1, UP0 ;  /* 0x000000013f067887 */ /* 0x000fe40008000000 */
[----:B------:R-:W-:Y:S02]  /*1a20*/  USEL UR5, UR5, URZ, UP0 ;  /* 0x0000003f05057287 */ /* 0x000fe40008000000 */
[----:B------:R-:W-:-:S06]  /*1a30*/  ULOP3.LUT UR6, UR40, UR6, URZ, 0x3c, !UPT ;  /* 0x0000000628067292 */ /* 0x000fcc000f8e3c3f */
[----:B------:R-:W-:-:S07]  /*1a40*/  IMAD.U32 R7, RZ, RZ, UR6 ;  /* 0x00000006ff077e24 */ /* 0x000fce000f8e00ff */
.L_x_29:
[----:B------:R-:W-:Y:S05]  /*1a50*/  @!P0 BRA `(.L_x_23) ;  /* 0x0000000000048947 */ /* 0x000fea0003800000 */
[----:B------:R-:W-:Y:S01]  /*1a60*/  BPT.TRAP 0x1 ;  /* 0x000000040000795c */ /* 0x000fe20000300000 */
.L_x_23:
[----:B------:R-:W0:Y:S01]  /*1a70*/  S2UR UR7, SR_CgaCtaId ;  /* 0x00000000000779c3 */ /* 0x000e220000008800 */
[----:B------:R-:W-:Y:S01]  /*1a80*/  UMOV UR6, 0x400 ;  /* 0x0000040000067882 */ /* 0x000fe20000000000 */
[----:B------:R-:W-:Y:S01]  /*1a90*/  IMAD.U32 R5, RZ, RZ, UR5 ;  /* 0x00000005ff057e24 */ /* 0x000fe2000f8e00ff */
[----:B------:R-:W-:Y:S01]  /*1aa0*/  SHF.L.U32 R4, R7, 0x1f, RZ ;  /* 0x0000001f07047819 */ /* 0x000fe200000006ff */
[----:B0-----:R-:W-:-:S06]  /*1ab0*/  ULEA UR6, UR7, UR6, 0x18 ;  /* 0x0000000607067291 */ /* 0x001fcc000f8ec03f */
[----:B------:R-:W-:-:S04]  /*1ac0*/  IMAD.U32 R6, RZ, RZ, UR6 ;  /* 0x00000006ff067e24 */ /* 0x000fc8000f8e00ff */
[----:B------:R-:W-:-:S04]  /*1ad0*/  IMAD R5, R5, 0x8, R6 ;  /* 0x0000000805057824 */ /* 0x000fc800078e0206 */
[----:B------:R0:W1:Y:S01]  /*1ae0*/  SYNCS.PHASECHK.TRANS64.TRYWAIT P1, [R5+URZ], R4 ;  /* 0x00000004050075a7 */ /* 0x000062000802017f */
[----:B------:R-:W-:Y:S05]  /*1af0*/  @!P0 BRA `(.L_x_24) ;  /* 0x0000000000048947 */ /* 0x000fea0003800000 */
[----:B------:R-:W-:Y:S01]  /*1b00*/  BPT.TRAP 0x1 ;  /* 0x000000040000795c */ /* 0x000fe20000300000 */
.L_x_24:
[----:B-1----:R-:W-:Y:S05]  /*1b10*/  @P1 BRA `(.L_x_25) ;  /* 0x0000000000081947 */ /* 0x002fea0003800000 */
[----:B------:R-:W1:Y:S02]  /*1b20*/  SYNCS.PHASECHK.TRANS64.TRYWAIT P1, [R5+URZ], R4 ;  /* 0x00000004050075a7 */ /* 0x000e64000802017f */
[----:B-1----:R-:W-:Y:S05]  /*1b30*/  @!P1 BRA `(.L_x_26) ;  /* 0x0000006000cc9947 */ /* 0x002fea0003800000 */
.L_x_25:
[----:B------:R-:W-:Y:S01]  /*1b40*/  ULEA UR6, UR5, UR45, 0xa ;  /* 0x0000002d05067291 */ /* 0x000fe2000f8e503f */
[----:B------:R-:W-:Y:S01]  /*1b50*/  WARPGROUP.ARRIVE ;  /* 0x00000000000079c5 */ /* 0x000fe20000000000 */
[----:B------:R-:W-:Y:S01]  /*1b60*/  ULEA UR7, UR5, UR4, 0xa ;  /* 0x0000000405077291 */ /* 0x000fe2000f8e503f */
[----:B------:R-:W-:Y:S01]  /*1b70*/  UMOV UR9, 0x40000040 ;  /* 0x4000004000097882 */ /* 0x000fe20000000000 */
[----:B------:R-:W-:-:S03]  /*1b80*/  UMOV UR11, 0x40000040 ;  /* 0x40000040000b7882 */ /* 0x000fc60000000000 */
[----:B------:R-:W-:Y:S02]  /*1b90*/  UMOV UR8, UR6 ;  /* 0x0000000600087c82 */ /* 0x000fe40008000000 */
[----:B------:R-:W-:Y:S02]  /*1ba0*/  UMOV UR10, UR7 ;  /* 0x00000007000a7c82 */ /* 0x000fe40008000000 */
[----:B------:R-:W-:Y:S01]  /*1bb0*/  HGMMA.64x128x16.F32 R24, gdesc[UR8], R24, gsb0 ;  /* 0x01e00000081879f0 */ /* 0x000fe20008000818 */
[----:B------:R-:W-:Y:S02]  /*1bc0*/  UIADD3 UR8, UR6, 0x2, URZ ;  /* 0x0000000206087890 */ /* 0x000fe4000fffe03f */
[----:B------:R-:W-:Y:S01]  /*1bd0*/  UIADD3 UR10, UR7, 0x2, URZ ;  /* 0x00000002070a7890 */ /* 0x000fe2000fffe03f */
[----:B------:R-:W-:Y:S01]  /*1be0*/  UMOV UR9, 0x40000040 ;  /* 0x4000004000097882 */ /* 0x000fe20000000000 */
[----:B------:R-:W-:Y:S01]  /*1bf0*/  UMOV UR11, 0x40000040 ;  /* 0x40000040000b7882 */ /* 0x000fe20000000000 */
[----:B------:R-:W-:-:S02]  /*1c00*/  WARPGROUP.DEPBAR.LE gsb0, 0x0 ;  /* 0x00008000000079c5 */ /* 0x000fc40000010000 */
        /* <DEDUP_REMOVED lines=18> */
[----:B------:R-:W-:Y:S01]  /*1d30*/  BPT.TRAP 0x1 ;  /* 0x000000040000795c */ /* 0x000fe20000300000 */
.L_x_27:
[----:B------:R-:W-:-:S13]  /*1d40*/  ISETP.NE.AND P1, PT, R102, RZ, PT ;  /* 0x000000ff6600720c */ /* 0x000fda0003f25270 */
[----:B01----:R-:W-:-:S04]  /*1d50*/  @P1 IMAD R4, R3, 0x8, R6 ;  /* 0x0000000803041824 */ /* 0x003fc800078e0206 */
[----:B------:R-:W-:-:S05]  /*1d60*/  @P1 VIADD R4, R4, 0x30 ;  /* 0x0000003004041836 */ /* 0x000fca0000000000 */
[----:B------:R-:W-:-:S04]  /*1d70*/  @P1 PRMT R4, R19, 0x654, R4 ;  /* 0x0000065413041816 */ /* 0x000fc80000000004 */
[----:B------:R0:W-:Y:S01]  /*1d80*/  @P1 SYNCS.ARRIVE.TRANS64.RED.A1T0 RZ, [R4+URZ], RZ ;  /* 0x000000ff04ff19a7 */ /* 0x0001e2000810043f */
[----:B------:R-:W-:-:S13]  /*1d90*/  ISETP.GT.U32.AND P1, PT, R18, 0x1, PT ;  /* 0x000000011200780c */ /* 0x000fda0003f24070 */
[----:B0-----:R-:W-:Y:S05]  /*1da0*/  @P1 BRA `(.L_x_28) ;  /* 0x0000000000041947 */ /* 0x001fea0003800000 */
[----:B------:R-:W-:Y:S01]  /*1db0*/  BPT.TRAP 0x1 ;  /* 0x000000040000795c */ /* 0x000fe20000300000 */
.L_x_28:
[----:B------:R-:W-:Y:S01]  /*1dc0*/  UIADD3 UR5, UR5, 0x1, URZ ;  /* 0x0000000105057890 */ /* 0x000fe2000fffe03f */
[C---:B------:R-:W-:Y:S01]  /*1dd0*/  ISETP.GT.AND P2, PT, R0.reuse, 0x1, PT ;  /* 0x000000010000780c */ /* 0x040fe20003f44270 */
[----:B------:R-:W-:Y:S02]  /*1de0*/  VIADD R3, R3, 0x1 ;  /* 0x0000000103037836 */ /* 0x000fe40000000000 */
[----:B------:R-:W-:Y:S01]  /*1df0*/  UISETP.NE.AND UP0, UPT, UR5, 0x6, UPT ;  /* 0x000000060500788c */ /* 0x000fe2000bf05270 */
[----:B------:R-:W-:Y:S02]  /*1e00*/  VIADD R0, R0, 0xffffffff ;  /* 0xffffffff00007836 */ /* 0x000fe40000000000 */
[C---:B------:R-:W-:Y:S01]  /*1e10*/  ISETP.NE.AND P1, PT, R3.reuse, 0x6, PT ;  /* 0x000000060300780c */ /* 0x040fe20003f25270 */
[----:B------:R-:W-:Y:S02]  /*1e20*/  USEL UR6, URZ, 0x1, UP0 ;  /* 0x000000013f067887 */ /* 0x000fe40008000000 */
[----:B------:R-:W-:Y:S01]  /*1e30*/  USEL UR5, UR5, URZ, UP0 ;  /* 0x0000003f05057287 */ /* 0x000fe20008000000 */
[----:B------:R-:W-:-:S03]  /*1e40*/  SEL R3, R3, RZ, P1 ;  /* 0x000000ff03037207 */ /* 0x000fc60000800000 */
[----:B------:R-:W-:Y:S01]  /*1e50*/  LOP3.LUT R7, R7, UR6, RZ, 0x3c, !PT ;  /* 0x0000000607077c12 */ /* 0x000fe2000f8e3cff */
[----:B------:R-:W-:Y:S07]  /*1e60*/  @P2 BRA `(.L_x_29) ;  /* 0xfffffff800f82947 */ /* 0x000fee000383ffff */
.L_x_22:
[----:B01----:R-:W0:Y:S02]  /*1e70*/  LDC R0, c[0x0][0x28c] ;  /* 0x0000a300ff007b82 */ /* 0x003e240000000800 */
[----:B0-----:R-:W-:-:S13]  /*1e80*/  ISETP.GE.AND P1, PT, R0, 0x1, PT ;  /* 0x000000010000780c */ /* 0x001fda0003f26270 */
[----:B------:R-:W-:Y:S05]  /*1e90*/  @!P1 BRA `(.L_x_30) ;  /* 0x0000000000449947 */ /* 0x000fea0003800000 */
[----:B------:R-:W-:Y:S05]  /*1ea0*/  @!P0 BRA `(.L_x_31) ;  /* 0x0000000000048947 */ /* 0x000fea0003800000 */
[----:B------:R-:W-:Y:S01]  /*1eb0*/  BPT.TRAP 0x1 ;  /* 0x000000040000795c */ /* 0x000fe20000300000 */
.L_x_31:
[----:B------:R-:W-:-:S13]  /*1ec0*/  ISETP.NE.AND P0, PT, R102, RZ, PT ;  /* 0x000000ff6600720c */ /* 0x000fda0003f05270 */
[----:B------:R-:W-:-:S05]  /*1ed0*/  VOTEU.ANY UP0, P0 ;  /* 0x00000000003f7886 */ /* 0x000fca0000000100 */
[----:B------:R-:W-:-:S06]  /*1ee0*/  @UP0 UIADD3 UR4, UR44, UR41, URZ ;  /* 0x000000292c040290 */ /* 0x000fcc000fffe03f */
[----:B------:R-:W-:Y:S02]  /*1ef0*/  IMAD.U32 R4, RZ, RZ, UR4 ;  /* 0x00000004ff047e24 */ /* 0x000fe4000f8e00ff */
[----:B------:R-:W-:Y:S02]  /*1f00*/  IMAD.U32 R3, RZ, RZ, UR4 ;  /* 0x00000004ff037e24 */ /* 0x000fe4000f8e00ff */
[----:B------:R-:W-:-:S05]  /*1f10*/  @P0 IMAD.WIDE.U32 R4, R4, -0x55555555, RZ ;  /* 0xaaaaaaab04040825 */ /* 0x000fca00078e00ff */
[----:B------:R-:W-:-:S05]  /*1f20*/  @P0 SHF.R.U32.HI R0, RZ, 0x2, R5 ;  /* 0x00000002ff000819 */ /* 0x000fca0000011605 */
[----:B------:R-:W-:-:S04]  /*1f30*/  @P0 IMAD R0, R0, -0x6, R3 ;  /* 0xfffffffa00000824 */ /* 0x000fc800078e0203 */
[----:B------:R-:W-:-:S04]  /*1f40*/  @P0 IMAD R0, R0, 0x8, R6 ;  /* 0x0000000800000824 */ /* 0x000fc800078e0206 */
[----:B------:R-:W-:-:S05]  /*1f50*/  @P0 VIADD R0, R0, 0x30 ;  /* 0x0000003000000836 */ /* 0x000fca0000000000 */
[----:B------:R-:W-:-:S04]  /*1f60*/  @P0 PRMT R0, R19, 0x654, R0 ;  /* 0x0000065413000816 */ /* 0x000fc80000000000 */
[----:B------:R0:W-:Y:S01]  /*1f70*/  @P0 SYNCS.ARRIVE.TRANS64.RED.A1T0 RZ, [R0+URZ], RZ ;  /* 0x000000ff00ff09a7 */ /* 0x0001e2000810043f */
[----:B------:R-:W-:-:S13]  /*1f80*/  ISETP.GT.U32.AND P0, PT, R18, 0x1, PT ;  /* 0x000000011200780c */ /* 0x000fda0003f04070 */
[----:B0-----:R-:W-:Y:S05]  /*1f90*/  @P0 BRA `(.L_x_30) ;  /* 0x0000000000040947 */ /* 0x001fea0003800000 */
[----:B------:R-:W-:Y:S01]  /*1fa0*/  BPT.TRAP 0x1 ;  /* 0x000000040000795c */ /* 0x000fe20000300000 */
.L_x_30:
[----:B------:R-:W-:Y:S01]  /*1fb0*/  IMAD.SHL.U32 R3, R100, 0x80, RZ ;  /* 0x0000008064037824 */ /* 0x000fe200078e00ff */
[----:B------:R-:W-:Y:S01]  /*1fc0*/  UIADD3 UR41, UR43, UR41, URZ ;  /* 0x000000292b297290 */ /* 0x000fe2000fffe03f */
[----:B------:R-:W-:Y:S01]  /*1fd0*/  SHF.R.S32.HI R13, RZ, 0x1f, R99 ;  /* 0x0000001fff0d7819 */ /* 0x000fe20000011463 */
[----:B------:R-:W-:Y:S01]  /*1fe0*/  UISETP.GE.U32.AND UP1, UPT, UR43, 0x6, UPT ;  /* 0x000000062b00788c */ /* 0x000fe2000bf26070 */
[----:B------:R-:W-:Y:S01]  /*1ff0*/  IMAD.SHL.U32 R7, R101, 0x80, RZ ;  /* 0x0000008065077824 */ /* 0x000fe200078e00ff */
[----:B------:R-:W-:Y:S01]  /*2000*/  ULDC UR7, c[0x0][0x288] ;  /* 0x0000a20000077ab9 */ /* 0x000fe20000000800 */
[C---:B------:R-:W-:Y:S01]  /*2010*/  LOP3.LUT R8, R3.reuse, 0x6, R94, 0xf8, !PT ;  /* 0x0000000603087812 */ /* 0x040fe200078ef85e */
[----:B------:R-:W-:Y:S01]  /*2020*/  UISETP.GT.U32.AND UP0, UPT, UR41, 0x5, UPT ;  /* 0x000000052900788c */ /* 0x000fe2000bf04070 */
[----:B------:R-:W-:Y:S01]  /*2030*/  ISETP.GE.AND P0, PT, R3, UR7, PT ;  /* 0x0000000703007c0c */ /* 0x000fe2000bf06270 */
[----:B------:R-:W-:Y:S01]  /*2040*/  ULDC.64 UR4, c[0x0][0x5d0] ;  /* 0x0001740000047ab9 */ /* 0x000fe20000000a00 */
[--C-:B------:R-:W-:Y:S01]  /*2050*/  SHF.R.S32.HI R9, RZ, 0x1f, R8.reuse ;  /* 0x0000001fff097819 */ /* 0x100fe20000011408 */
[----:B------:R-:W-:Y:S01]  /*2060*/  ULDC UR10, c[0x0][0x284] ;  /* 0x0000a100000a7ab9 */ /* 0x000fe20000000800 */
[----:B------:R-:W-:Y:S01]  /*2070*/  IMAD R0, R13, UR4, RZ ;  /* 0x000000040d007c24 */ /* 0x000fe2000f8e02ff */
[----:B------:R-:W-:Y:S01]  /*2080*/  UISETP.LT.U32.AND UP0, UPT, UR43, 0x6, UP0 ;  /* 0x000000062b00788c */ /* 0x000fe20008701070 */
[----:B------:R-:W-:Y:S01]  /*2090*/  ISETP.GE.OR P0, PT, R7, UR10, P0 ;  /* 0x0000000a07007c0c */ /* 0x000fe20008706670 */
[----:B------:R-:W-:Y:S01]  /*20a0*/  IMAD.WIDE.U32 R4, R99, UR4, R8 ;  /* 0x0000000463047c25 */ /* 0x000fe2000f8e0008 */
[----:B------:R-:W-:Y:S01]  /*20b0*/  ULDC.64 UR8, c[0x0][0x5c8] ;  /* 0x0001720000087ab9 */ /* 0x000fe20000000a00 */
[----:B------:R-:W-:-:S02]  /*20c0*/  USEL UR6, URZ, 0x1, !UP0 ;  /* 0x000000013f067887 */ /* 0x000fc4000c000000 */
[----:B------:R-:W-:Y:S01]  /*20d0*/  IMAD R11, R99, UR5, R0 ;  /* 0x00000005630b7c24 */ /* 0x000fe2000f8e0200 */
[----:B------:R-:W-:Y:S01]  /*20e0*/  @UP1 UIMAD.WIDE.U32 UR4, UR41, -0x55555555, URZ ;  /* 0xaaaaaaab290418a5 */ /* 0x000fe2000f8e003f */
[----:B------:R-:W-:Y:S01]  /*20f0*/  IMAD.WIDE R100, R101, 0x80, R22 ;  /* 0x0000008065647825 */ /* 0x000fe200078e0216 */
[----:B------:R-:W-:Y:S02]  /*2100*/  ULOP3.LUT UR40, UR40, UR6, URZ, 0x3c, !UPT ;  /* 0x0000000628287292 */ /* 0x000fe4000f8e3c3f */
[----:B------:R-:W-:Y:S01]  /*2110*/  @UP1 USHF.R.U32.HI UR4, URZ, 0x2, UR5 ;  /* 0x000000023f041899 */ /* 0x000fe20008011605 */
[----:B------:R-:W-:Y:S02]  /*2120*/  IMAD.IADD R5, R5, 0x1, R11 ;  /* 0x0000000105057824 */ /* 0x000fe400078e020b */
[----:B------:R-:W-:Y:S01]  /*2130*/  IMAD R11, R101, UR8, RZ ;  /* 0x00000008650b7c24 */ /* 0x000fe2000f8e02ff */
[----:B------:R-:W-:Y:S01]  /*2140*/  @UP1 ULOP3.LUT UR40, UR40, 0x1, UR4, 0x78, !UPT ;  /* 0x0000000128281892 */ /* 0x000fe2000f8e7804 */
[----:B------:R-:W-:-:S04]  /*2150*/  IMAD.WIDE.U32 R104, R100, UR8, R4 ;  /* 0x0000000864687c25 */ /* 0x000fc8000f8e0004 */
[----:B------:R-:W-:Y:S02]  /*2160*/  IMAD R11, R100, UR9, R11 ;  /* 0x00000009640b7c24 */ /* 0x000fe4000f8e020b */
[----:B------:R-:W-:Y:S01]  /*2170*/  IMAD.MOV.U32 R0, RZ, RZ, -0x1 ;  /* 0xffffffffff007424 */ /* 0x000fe200078e00ff */
[----:B------:R-:W-:Y:S06]  /*2180*/  @P0 BRA `(.L_x_32) ;  /* 0x0000004000040947 */ /* 0x000fec0003800000 */
[----:B-----5:R-:W-:Y:S01]  /*2190*/  FSETP.NEU.AND P1, PT, R89, RZ, PT ;  /* 0x000000ff5900720b */ /* 0x020fe20003f2d000 */
[----:B------:R-:W-:Y:S01]  /*21a0*/  IMAD.IADD R4, R93, 0x1, -R3 ;  /* 0x000000015d047824 */ /* 0x000fe200078e0a03 */
[----:B------:R-:W-:Y:S01]  /*21b0*/  BSSY B0, `(.L_x_32) ;  /* 0x00003fe000007945 */ /* 0x000fe20003800000 */
[----:B------:R-:W-:Y:S02]  /*21c0*/  IMAD.IADD R3, R98, 0x1, -R7 ;  /* 0x0000000162037824 */ /* 0x000fe400078e0a07 */
[----:B------:R-:W-:Y:S01]  /*21d0*/  IMAD.IADD R115, R105, 0x1, R11 ;  /* 0x0000000169737824 */ /* 0x000fe200078e020b */
[----:B------:R-:W-:-:S04]  /*21e0*/  ISETP.GT.AND P0, PT, R4, RZ, PT ;  /* 0x000000ff0400720c */ /* 0x000fc80003f04270 */
[----:B------:R-:W-:-:S03]  /*21f0*/  ISETP.GT.AND P3, PT, R3, RZ, P0 ;  /* 0x000000ff0300720c */ /* 0x000fc60000764270 */
[----:B------:R-:W-:Y:S10]  /*2200*/  @!P1 BRA `(.L_x_33) ;  /* 0x0000002c00289947 */ /* 0x000ff40003800000 */
[----:B------:R-:W0:Y:S01]  /*2210*/  LDC.64 R108, c[0x0][0x5b8] ;  /* 0x00016e00ff6c7b82 */ /* 0x000e220000000a00 */
[----:B------:R-:W-:-:S07]  /*2220*/  ULDC.64 UR4, c[0x0][0x5c0] ;  /* 0x0001700000047ab9 */ /* 0x000fce0000000a00 */
[----:B------:R-:W1:Y:S08]  /*2230*/  LDC.64 R110, c[0x0][0x5b0] ;  /* 0x00016c00ff6e7b82 */ /* 0x000e700000000a00 */
[----:B------:R-:W2:Y:S01]  /*2240*/  LDC.64 R112, c[0x0][0x5a8] ;  /* 0x00016a00ff707b82 */ /* 0x000ea20000000a00 */
[-C--:B0-----:R-:W-:Y:S02]  /*2250*/  IMAD R6, R13, R108.reuse, RZ ;  /* 0x0000006c0d067224 */ /* 0x081fe400078e02ff */
[----:B------:R-:W-:-:S04]  /*2260*/  IMAD.WIDE.U32 R106, R99, R108, R8 ;  /* 0x0000006c636a7225 */ /* 0x000fc800078e0008 */
[----:B------:R-:W-:Y:S02]  /*2270*/  IMAD R105, R99, R109, R6 ;  /* 0x0000006d63697224 */ /* 0x000fe400078e0206 */
[-C--:B-1----:R-:W-:Y:S02]  /*2280*/  IMAD R5, R101, R110.reuse, RZ ;  /* 0x0000006e65057224 */ /* 0x082fe400078e02ff */
[----:B------:R-:W-:Y:S02]  /*2290*/  IMAD.IADD R13, R107, 0x1, R105 ;  /* 0x000000016b0d7824 */ /* 0x000fe400078e0269 */
[----:B------:R-:W-:Y:S02]  /*22a0*/  IMAD.MOV.U32 R12, RZ, RZ, R106 ;  /* 0x000000ffff0c7224 */ /* 0x000fe400078e006a */
[C---:B------:R-:W-:Y:S02]  /*22b0*/  IMAD R109, R100.reuse, R111, R5 ;  /* 0x0000006f646d7224 */ /* 0x040fe400078e0205 */
[----:B------:R-:W-:-:S04]  /*22c0*/  IMAD.WIDE.U32 R6, R100, R110, R12 ;  /* 0x0000006e64067225 */ /* 0x000fc800078e000c */
[----:B------:R-:W-:Y:S01]  /*22d0*/  IMAD.IADD R5, R7, 0x1, R109 ;  /* 0x0000000107057824 */ /* 0x000fe200078e026d */
[----:B--2---:R-:W-:-:S04]  /*22e0*/  LEA R14, P1, R6, R112, 0x1 ;  /* 0x00000070060e7211 */ /* 0x004fc800078208ff */
[----:B------:R-:W-:-:S05]  /*22f0*/  LEA.HI.X R15, R6, R113, R5, 0x1, P1 ;  /* 0x00000071060f7211 */ /* 0x000fca00008f0c05 */
[----:B------:R0:W2:Y:S01]  /*2300*/  @P3 LDG.E.LTC128B.U16 R5, desc[UR38][R14.64] ;  /* 0x000000260e053981 */ /* 0x0000a2000c1e1520 */
[----:B------:R-:W-:Y:S01]  /*2310*/  IMAD.WIDE.U32 R6, R100, R110, R8 ;  /* 0x0000006e64067225 */ /* 0x000fe200078e0008 */
[----:B------:R-:W-:Y:S03]  /*2320*/  BSSY B1, `(.L_x_34) ;  /* 0x0000013000017945 */ /* 0x000fe60003800000 */
[----:B------:R-:W-:Y:S02]  /*2330*/  IMAD.IADD R7, R109, 0x1, R7 ;  /* 0x000000016d077824 */ /* 0x000fe400078e0207 */
[----:B------:R-:W-:Y:S01]  /*2340*/  IMAD.WIDE.U32 R20, R99, R108, R6 ;  /* 0x0000006c63147225 */ /* 0x000fe200078e0006 */
[----:B0-----:R-:W-:-:S03]  /*2350*/  SHF.L.U64.HI R15, R110, 0x3, R111 ;  /* 0x000000036e0f7819 */ /* 0x001fc6000001026f */
[----:B------:R-:W-:Y:S01]  /*2360*/  IMAD.IADD R7, R105, 0x1, R21 ;  /* 0x0000000169077824 */ /* 0x000fe200078e0215 */
[----:B------:R-:W-:Y:S01]  /*2370*/  LEA R6, P4, R20, R112, 0x1 ;  /* 0x0000007014067211 */ /* 0x000fe200078808ff */
[----:B------:R-:W-:-:S03]  /*2380*/  IMAD.SHL.U32 R14, R110, 0x8, RZ ;  /* 0x000000086e0e7824 */ /* 0x000fc600078e00ff */
[----:B------:R-:W-:Y:S01]  /*2390*/  LEA.HI.X R7, R20, R113, R7, 0x1, P4 ;  /* 0x0000007114077211 */ /* 0x000fe200020f0c07 */
[----:B--2---:R-:W-:-:S05]  /*23a0*/  HADD2.F32 R10, -RZ, R5.H0_H0 ;  /* 0x20000005ff0a7230 */ /* 0x004fca0000004100 */
[----:B------:R-:W-:Y:S01]  /*23b0*/  FMUL R11, R10, R89 ;  /* 0x000000590a0b7220 */ /* 0x000fe20000400000 */
[----:B------:R-:W-:-:S03]  /*23c0*/  LEA R10, P1, R104, UR4, 0x1 ;  /* 0x00000004680a7c11 */ /* 0x000fc6000f8208ff */
[----:B------:R-:W-:Y:S01]  /*23d0*/  FFMA R24, R24, R88, R11 ;  /* 0x0000005818187223 */ /* 0x000fe2000000000b */
[----:B------:R-:W-:Y:S02]  /*23e0*/  LEA.HI.X R11, R104, UR5, R115, 0x1, P1 ;  /* 0x00000005680b7c11 */ /* 0x000fe400088f0c73 */
[----:B------:R-:W-:Y:S02]  /*23f0*/  ISETP.GT.AND P1, PT, R4, 0x1, PT ;  /* 0x000000010400780c */ /* 0x000fe40003f24270 */
[----:B------:R-:W-:Y:S02]  /*2400*/  F2FP.F16.F32.PACK_AB R24, RZ, R24 ;  /* 0x00000018ff18723e */ /* 0x000fe400000000ff */
[----:B------:R-:W-:-:S03]  /*2410*/  ISETP.GT.AND P2, PT, R3, RZ, P1 ;  /* 0x000000ff0300720c */ /* 0x000fc60000f44270 */
[----:B------:R0:W-:Y:S10]  /*2420*/  @P3 STG.E.U16 desc[UR38][R10.64], R24 ;  /* 0x000000180a003986 */ /* 0x0001f4000c101526 */
[----:B------:R-:W-:Y:S05]  /*2430*/  @!P2 BRA `(.L_x_35) ;  /* 0x000000000004a947 */ /* 0x000fea0003800000 */
[----:B------:R1:W5:Y:S02]  /*2440*/  LDG.E.LTC128B.U16 R5, desc[UR38][R6.64+0x2] ;  /* 0x0000022606057981 */ /* 0x000364000c1e1520 */
.L_x_35:
[----:B------:R-:W-:Y:S05]  /*2450*/  BSYNC B1 ;  /* 0x0000000000017941 */ /* 0x000fea0003800000 */
.L_x_34:
[----:B-----5:R-:W-:Y:S01]  /*2460*/  HADD2.F32 R12, -RZ, R5.H0_H0 ;  /* 0x20000005ff0c7230 */ /* 0x020fe20000004100 */
[----:B------:R-:W-:Y:S01]  /*2470*/  ISETP.GT.AND P0, PT, R3, 0x8, P0 ;  /* 0x000000080300780c */ /* 0x000fe20000704270 */
[----:B------:R-:W-:Y:S01]  /*2480*/  IMAD.WIDE.U32 R20, R100, R110, R14 ;  /* 0x0000006e64147225 */ /* 0x000fe200078e000e */
[----:B0-----:R-:W-:-:S03]  /*2490*/  PRMT R24, R5, 0x7610, R24 ;  /* 0x0000761005187816 */ /* 0x001fc60000000018 */
[----:B------:R-:W-:Y:S01]  /*24a0*/  FMUL R12, R12, R89 ;  /* 0x000000590c0c7220 */ /* 0x000fe20000400000 */
[----:B------:R-:W-:Y:S01]  /*24b0*/  IMAD.IADD R109, R109, 0x1, R21 ;  /* 0x000000016d6d7824 */ /* 0x000fe200078e0215 */
[----:B------:R-:W-:Y:S02]  /*24c0*/  IADD3 R106, P3, R106, R20, RZ ;  /* 0x000000146a6a7210 */ /* 0x000fe40007f7e0ff */
[----:B------:R-:W-:-:S03]  /*24d0*/  FFMA R12, R25, R88, R12 ;  /* 0x00000058190c7223 */ /* 0x000fc6000000000c */
[----:B------:R-:W-:Y:S01]  /*24e0*/  IMAD.X R13, R109, 0x1, R13, P3 ;  /* 0x000000016d0d7824 */ /* 0x000fe200018e060d */
[C---:B------:R-:W-:Y:S02]  /*24f0*/  LEA R14, P3, R106.reuse, R112, 0x1 ;  /* 0x000000706a0e7211 */ /* 0x040fe400078608ff */
[----:B------:R-:W-:Y:S02]  /*2500*/  F2FP.F16.F32.PACK_AB R12, RZ, R12 ;  /* 0x0000000cff0c723e */ /* 0x000fe400000000ff */
[----:B------:R-:W-:Y:S02]  /*2510*/  LEA.HI.X R15, R106, R113, R13, 0x1, P3 ;  /* 0x000000716a0f7211 */ /* 0x000fe400018f0c0d */
[----:B------:R-:W-:-:S05]  /*2520*/  PRMT R21, R12, 0x7610, R21 ;  /* 0x000076100c157816 */ /* 0x000fca0000000015 */
[----:B------:R0:W-:Y:S04]  /*2530*/  @P2 STG.E.U16 desc[UR38][R10.64+0x2], R21 ;  /* 0x000002150a002986 */ /* 0x0001e8000c101526 */
[----:B------:R-:W2:Y:S01]  /*2540*/  @P0 LDG.E.LTC128B.U16 R24, desc[UR38][R14.64] ;  /* 0x000000260e180981 */ /* 0x000ea2000c1e1520 */
[----:B------:R-:W-:Y:S01]  /*2550*/  IADD3 R20, P2, R8, R20, RZ ;  /* 0x0000001408147210 */ /* 0x000fe20007f5e0ff */
[----:B------:R-:W-:Y:S01]  /*2560*/  BSSY B1, `(.L_x_36) ;  /* 0x0000011000017945 */ /* 0x000fe20003800000 */
[C---:B------:R-:W-:Y:S02]  /*2570*/  SHF.L.U64.HI R13, R90.reuse, 0x1, R91 ;  /* 0x000000015a0d7819 */ /* 0x040fe4000001025b */
[----:B------:R-:W-:Y:S01]  /*2580*/  ISETP.GT.AND P1, PT, R3, 0x8, P1 ;  /* 0x000000080300780c */ /* 0x000fe20000f24270 */
[----:B0-----:R-:W-:Y:S01]  /*2590*/  IMAD.X R21, R9, 0x1, R109, P2 ;  /* 0x0000000109157824 */ /* 0x001fe200010e066d */
[----:B------:R-:W-:Y:S01]  /*25a0*/  LEA R12, P2, R90, R10, 0x1 ;  /* 0x0000000a5a0c7211 */ /* 0x000fe200078408ff */
[----:B------:R-:W-:-:S04]  /*25b0*/  IMAD.WIDE.U32 R20, R99, R108, R20 ;  /* 0x0000006c63147225 */ /* 0x000fc800078e0014 */
[----:B------:R-:W-:Y:S02]  /*25c0*/  IMAD.X R13, R13, 0x1, R11, P2 ;  /* 0x000000010d0d7824 */ /* 0x000fe400010e060b */
[----:B------:R-:W-:Y:S02]  /*25d0*/  IMAD.IADD R9, R105, 0x1, R21 ;  /* 0x0000000169097824 */ /* 0x000fe400078e0215 */
[----:B--2---:R-:W-:-:S05]  /*25e0*/  HADD2.F32 R8, -RZ, R24.H0_H0 ;  /* 0x20000018ff087230 */ /* 0x004fca0000004100 */
[----:B------:R-:W-:Y:S01]  /*25f0*/  FMUL R5, R8, R89 ;  /* 0x0000005908057220 */ /* 0x000fe20000400000 */
[----:B------:R-:W-:-:S03]  /*2600*/  LEA R8, P3, R20, R112, 0x1 ;  /* 0x0000007014087211 */ /* 0x000fc600078608ff */
[----:B------:R-:W-:Y:S01]  /*2610*/  FFMA R5, R26, R88, R5 ;  /* 0x000000581a057223 */ /* 0x000fe20000000005 */
[----:B------:R-:W-:-:S04]  /*2620*/  LEA.HI.X R9, R20, R113, R9, 0x1, P3 ;  /* 0x0000007114097211 */ /* 0x000fc800018f0c09 */
[----:B------:R-:W-:-:S05]  /*2630*/  F2FP.F16.F32.PACK_AB R5, RZ, R5 ;  /* 0x00000005ff05723e */ /* 0x000fca00000000ff */
[----:B------:R0:W-:Y:S01]  /*2640*/  @P0 STG.E.U16 desc[UR38][R12.64], R5 ;  /* 0x000000050c000986 */ /* 0x0001e2000c101526 */
[----:B------:R-:W-:Y:S05]  /*2650*/  @!P1 BRA `(.L_x_37) ;  /* 0x0000000000049947 */ /* 0x000fea0003800000 */
[----:B------:R2:W5:Y:S02]  /*2660*/  LDG.E.LTC128B.U16 R24, desc[UR38][R8.64+0x2] ;  /* 0x0000022608187981 */ /* 0x000564000c1e1520 */
.L_x_37:
[----:B------:R-:W-:Y:S05]  /*2670*/  BSYNC B1 ;  /* 0x0000000000017941 */ /* 0x000fea0003800000 */
.L_x_36:
[----:B-----5:R-:W-:Y:S01]  /*2680*/  HADD2.F32 R14, -RZ, R24.H0_H0 ;  /* 0x20000018ff0e7230 */ /* 0x020fe20000004100 */
[----:B------:R-:W-:Y:S01]  /*2690*/  ISETP.GT.AND P0, PT, R4, 0x8, PT ;  /* 0x000000080400780c */ /* 0x000fe20003f04270 */
[----:B------:R-:W-:Y:S03]  /*26a0*/  BSSY B1, `(.L_x_38) ;  /* 0x0000008000017945 */ /* 0x000fe60003800000 */
[----:B------:R-:W-:Y:S01]  /*26b0*/  FMUL R14, R14, R89 ;  /* 0x000000590e0e7220 */ /* 0x000fe20000400000 */
[----:B------:R-:W-:-:S03]  /*26c0*/  ISETP.GT.AND P2, PT, R3, RZ, P0 ;  /* 0x000000ff0300720c */ /* 0x000fc60000744270 */
[----:B------:R-:W-:-:S05]  /*26d0*/  FFMA R14, R27, R88, R14 ;  /* 0x000000581b0e7223 */ /* 0x000fca000000000e */
[----:B------:R-:W-:-:S05]  /*26e0*/  F2FP.F16.F32.PACK_AB R14, RZ, R14 ;  /* 0x0000000eff0e723e */ /* 0x000fca00000000ff */
[----:B------:R3:W-:Y:S01]  /*26f0*/  @P1 STG.E.U16 desc[UR38][R12.64+0x2], R14 ;  /* 0x0000020e0c001986 */ /* 0x0007e2000c101526 */
[----:B------:R-:W-:Y:S05]  /*2700*/  @!P2 BRA `(.L_x_39) ;  /* 0x000000000004a947 */ /* 0x000fea0003800000 */
[----:B------:R4:W5:Y:S02]  /*2710*/  LDG.E.LTC128B.U16 R24, desc[UR38][R6.64+0x10] ;  /* 0x0000102606187981 */ /* 0x000964000c1e1520 */
.L_x_39:
[----:B------:R-:W-:Y:S05]  /*2720*/  BSYNC B1 ;  /* 0x0000000000017941 */ /* 0x000fea0003800000 */
.L_x_38:
[----:B---3-5:R-:W-:Y:S01]  /*2730*/  HADD2.F32 R14, -RZ, R24.H0_H0 ;  /* 0x20000018ff0e7230 */ /* 0x028fe20000004100 */
[----:B------:R-:W-:Y:S01]  /*2740*/  ISETP.GT.AND P1, PT, R4, 0x9, PT ;  /* 0x000000090400780c */ /* 0x000fe20003f24270 */
[----:B------:R-:W-:Y:S03]  /*2750*/  BSSY B1, `(.L_x_40) ;  /* 0x0000008000017945 */ /* 0x000fe60003800000 */
[----:B0-----:R-:W-:Y:S01]  /*2760*/  FMUL R5, R14, R89 ;  /* 0x000000590e057220 */ /* 0x001fe20000400000 */
[----:B------:R-:W-:-:S03]  /*2770*/  ISETP.GT.AND P3, PT, R3, RZ, P1 ;  /* 0x000000ff0300720c */ /* 0x000fc60000f64270 */
[----:B------:R-:W-:-:S05]  /*2780*/  FFMA R5, R28, R88, R5 ;  /* 0x000000581c057223 */ /* 0x000fca0000000005 */
[----:B------:R-:W-:-:S05]  /*2790*/  F2FP.F16.F32.PACK_AB R5, RZ, R5 ;  /* 0x00000005ff05723e */ /* 0x000fca00000000ff */
[----:B------:R0:W-:Y:S01]  /*27a0*/  @P2 STG.E.U16 desc[UR38][R10.64+0x10], R5 ;  /* 0x000010050a002986 */ /* 0x0001e2000c101526 */
[----:B------:R-:W-:Y:S05]  /*27b0*/  @!P3 BRA `(.L_x_41) ;  /* 0x000000000004b947 */ /* 0x000fea0003800000 */
[----:B------:R3:W5:Y:S02]  /*27c0*/  LDG.E.LTC128B.U16 R24, desc[UR38][R6.64+0x12] ;  /* 0x0000122606187981 */ /* 0x000764000c1e1520 */
.L_x_41:
[----:B------:R-:W-:Y:S05]  /*27d0*/  BSYNC B1 ;  /* 0x0000000000017941 */ /* 0x000fea0003800000 */
.L_x_40:
[----:B-----5:R-:W-:Y:S01]  /*27e0*/  HADD2.F32 R14, -RZ, R24.H0_H0 ;  /* 0x20000018ff0e7230 */ /* 0x020fe20000004100 */
[----:B------:R-:W-:Y:S01]  /*27f0*/  ISETP.GT.AND P0, PT, R3, 0x8, P0 ;  /* 0x000000080300780c */ /* 0x000fe20000704270 */
[----:B------:R-:W-:Y:S03]  /*2800*/  BSSY B1, `(.L_x_42) ;  /* 0x0000007000017945 */ /* 0x000fe60003800000 */
[----:B------:R-:W-:-:S04]  /*2810*/  FMUL R14, R14, R89 ;  /* 0x000000590e0e7220 */ /* 0x000fc80000400000 */
[----:B------:R-:W-:-:S05]  /*2820*/  FFMA R14, R29, R88, R14 ;  /* 0x000000581d0e7223 */ /* 0x000fca000000000e */
[----:B------:R-:W-:-:S05]  /*2830*/  F2FP.F16.F32.PACK_AB R14, RZ, R14 ;  /* 0x0000000eff0e723e */ /* 0x000fca00000000ff */
[----:B------:R0:W-:Y:S01]  /*2840*/  @P3 STG.E.U16 desc[UR38][R10.64+0x12], R14 ;  /* 0x0000120e0a003986 */ /* 0x0001e2000c101526 */
[----:B------:R-:W-:Y:S05]  /*2850*/  @!P0 BRA `(.L_x_43) ;  /* 0x0000000000048947 */ /* 0x000fea0003800000 */
[----:B------:R0:W5:Y:S02]  /*2860*/  LDG.E.LTC128B.U16 R24, desc[UR38][R8.64+0x10] ;  /* 0x0000102608187981 */ /* 0x000164000c1e1520 */
.L_x_43:
[----:B------:R-:W-:Y:S05]  /*2870*/  BSYNC B1 ;  /* 0x0000000000017941 */ /* 0x000fea0003800000 */
.L_x_42:
[----:B0----5:R-:W-:Y:S01]  /*2880*/  HADD2.F32 R14, -RZ, R24.H0_H0 ;  /* 0x20000018ff0e7230 */ /* 0x021fe20000004100 */
        /* <DEDUP_REMOVED lines=8> */
.L_x_45:
[----:B------:R-:W-:Y:S05]  /*2910*/  BSYNC B1 ;  /* 0x0000000000017941 */ /* 0x000fea0003800000 */
.L_x_44:
        /* <DEDUP_REMOVED lines=10> */
.L_x_47:
[----:B------:R-:W-:Y:S05]  /*29c0*/  BSYNC B1 ;  /* 0x0000000000017941 */ /* 0x000fea0003800000 */
.L_x_46:
[----:B0----5:R-:W-:Y:S01]  /*29d0*/  HADD2.F32 R14, -RZ, R24.H0_H0 ;  /* 0x20000018ff0e7230 */ /* 0x021fe20000004100 */
        /* <DEDUP_REMOVED lines=9> */
.L_x_49:
[----:B------:R-:W-:Y:S05]  /*2a70*/  BSYNC B1 ;  /* 0x0000000000017941 */ /* 0x000fea0003800000 */
.L_x_48:
        /* <DEDUP_REMOVED lines=9> */
.L_x_51:
[----:B------:R-:W-:Y:S05]  /*2b10*/  BSYNC B1 ;  /* 0x0000000000017941 */ /* 0x000fea0003800000 */
.L_x_50:
        /* <DEDUP_REMOVED lines=9> */
.L_x_53:
[----:B------:R-:W-:Y:S05]  /*2bb0*/  BSYNC B1 ;  /* 0x0000000000017941 */ /* 0x000fea0003800000 */
.L_x_52:
        /* <DEDUP_REMOVED lines=10> */
.L_x_55:
[----:B------:R-:W-:Y:S05]  /*2c60*/  BSYNC B1 ;  /* 0x0000000000017941 */ /* 0x000fea0003800000 */
.L_x_54:
        /* <DEDUP_REMOVED lines=10> */
.L_x_57:
[----:B------:R-:W-:Y:S05]  /*2d10*/  BSYNC B1 ;  /* 0x0000000000017941 */ /* 0x000fea0003800000 */
.L_x_56:
        /* <DEDUP_REMOVED lines=9> */
.L_x_59:
[----:B------:R-:W-:Y:S05]  /*2db0*/  BSYNC B1 ;  /* 0x0000000000017941 */ /* 0x000fea0003800000 */
.L_x_58:
        /* <DEDUP_REMOVED lines=9> */
.L_x_61:
[----:B------:R-:W-:Y:S05]  /*2e50*/  BSYNC B1 ;  /* 0x0000000000017941 */ /* 0x000fea0003800000 */
.L_x_60:
        /* <DEDUP_REMOVED lines=10> */
.L_x_63:
[----:B------:R-:W-:Y:S05]  /*2f00*/  BSYNC B1 ;  /* 0x0000000000017941 */ /* 0x000fea0003800000 */
.L_x_62:
        /* <DEDUP_REMOVED lines=10> */
.L_x_65:
[----:B------:R-:W-:Y:S05]  /*2fb0*/  BSYNC B1 ;  /* 0x0000000000017941 */ /* 0x000fea0003800000 */
.L_x_64:
        /* <DEDUP_REMOVED lines=9> */
.L_x_67:
[----:B------:R-:W-:Y:S05]  /*3050*/  BSYNC B1 ;  /* 0x0000000000017941 */ /* 0x000fea0003800000 */
.L_x_66:
        /* <DEDUP_REMOVED lines=9> */
.L_x_69:
[----:B------:R-:W-:Y:S05]  /*30f0*/  BSYNC B1 ;  /* 0x0000000000017941 */ /* 0x000fea0003800000 */
.L_x_68:
        /* <DEDUP_REMOVED lines=10> */
.L_x_71:
[----:B------:R-:W-:Y:S05]  /*31a0*/  BSYNC B1 ;  /* 0x0000000000017941 */ /* 0x000fea0003800000 */
.L_x_70:
        /* <DEDUP_REMOVED lines=10> */
.L_x_73:
[----:B------:R-:W-:Y:S05]  /*3250*/  BSYNC B1 ;  /* 0x0000000000017941 */ /* 0x000fea0003800000 */
.L_x_72:
        /* <DEDUP_REMOVED lines=9> */
.L_x_75:
[----:B------:R-:W-:Y:S05]  /*32f0*/  BSYNC B1 ;  /* 0x0000000000017941 */ /* 0x000fea0003800000 */
.L_x_74:
        /* <DEDUP_REMOVED lines=9> */
.L_x_77:
[----:B------:R-:W-:Y:S05]  /*3390*/  BSYNC B1 ;  /* 0x0000000000017941 */ /* 0x000fea0003800000 */
.L_x_76:
        /* <DEDUP_REMOVED lines=10> */
.L_x_79:
[----:B------:R-:W-:Y:S05]  /*3440*/  BSYNC B1 ;  /* 0x0000000000017941 */ /* 0x000fea0003800000 */
.L_x_78:
        /* <DEDUP_REMOVED lines=10> */
.L_x_81:
[----:B------:R-:W-:Y:S05]  /*34f0*/  BSYNC B1 ;  /* 0x0000000000017941 */ /* 0x000fea0003800000 */
.L_x_80:
        /* <DEDUP_REMOVED lines=9> */
.L_x_83:
[----:B------:R-:W-:Y:S05]  /*3590*/  BSYNC B1 ;  /* 0x0000000000017941 */ /* 0x000fea0003800000 */
.L_x_82:
        /* <DEDUP_REMOVED lines=9> */
.L_x_85:
[----:B------:R-:W-:Y:S05]  /*3630*/  BSYNC B1 ;  /* 0x0000000000017941 */ /* 0x000fea0003800000 */
.L_x_84:
        /* <DEDUP_REMOVED lines=10> */
.L_x_87:
[----:B------:R-:W-:Y:S05]  /*36e0*/  BSYNC B1 ;  /* 0x0000000000017941 */ /* 0x000fea0003800000 */
.L_x_86:
        /* <DEDUP_REMOVED lines=10> */
.L_x_89:
[----:B------:R-:W-:Y:S05]  /*3790*/  BSYNC B1 ;  /* 0x0000000000017941 */ /* 0x000fea0003800000 */
.L_x_88:
        /* <DEDUP_REMOVED lines=9> */
.L_x_91:
[----:B------:R-:W-:Y:S05]  /*3830*/  BSYNC B1 ;  /* 0x0000000000017941 */ /* 0x000fea0003800000 */
.L_x_90:
        /* <DEDUP_REMOVED lines=9> */
.L_x_93:
[----:B------:R-:W-:Y:S05]  /*38d0*/  BSYNC B1 ;  /* 0x0000000000017941 */ /* 0x000fea0003800000 */
.L_x_92:
        /* <DEDUP_REMOVED lines=10> */
.L_x_95:
[----:B------:R-:W-:Y:S05]  /*3980*/  BSYNC B1 ;  /* 0x0000000000017941 */ /* 0x000fea0003800000 */
.L_x_94:
        /* <DEDUP_REMOVED lines=10> */
.L_x_97:
[----:B------:R-:W-:Y:S05]  /*3a30*/  BSYNC B1 ;  /* 0x0000000000017941 */ /* 0x000fea0003800000 */
.L_x_96:
        /* <DEDUP_REMOVED lines=9> */
.L_x_99:
[----:B------:R-:W-:Y:S05]  /*3ad0*/  BSYNC B1 ;  /* 0x0000000000017941 */ /* 0x000fea0003800000 */
.L_x_98:
        /* <DEDUP_REMOVED lines=9> */
.L_x_101:
[----:B------:R-:W-:Y:S05]  /*3b70*/  BSYNC B1 ;  /* 0x0000000000017941 */ /* 0x000fea0003800000 */
.L_x_100:
        /* <DEDUP_REMOVED lines=10> */
.L_x_103:
[----:B------:R-:W-:Y:S05]  /*3c20*/  BSYNC B1 ;  /* 0x0000000000017941 */ /* 0x000fea0003800000 */
.L_x_102:
        /* <DEDUP_REMOVED lines=10> */
.L_x_105:
[----:B------:R-:W-:Y:S05]  /*3cd0*/  BSYNC B1 ;  /* 0x0000000000017941 */ /* 0x000fea0003800000 */
.L_x_104:
        /* <DEDUP_REMOVED lines=9> */
.L_x_107:
[----:B------:R-:W-:Y:S05]  /*3d70*/  BSYNC B1 ;  /* 0x0000000000017941 */ /* 0x000fea0003800000 */
.L_x_106:
        /* <DEDUP_REMOVED lines=9> */
.L_x_109:
[----:B------:R-:W-:Y:S05]  /*3e10*/  BSYNC B1 ;  /* 0x0000000000017941 */ /* 0x000fea0003800000 */
.L_x_108:
        /* <DEDUP_REMOVED lines=10> */
.L_x_111:
[----:B------:R-:W-:Y:S05]  /*3ec0*/  BSYNC B1 ;  /* 0x0000000000017941 */ /* 0x000fea0003800000 */
.L_x_110:
        /* <DEDUP_REMOVED lines=10> */
.L_x_113:
[----:B------:R-:W-:Y:S05]  /*3f70*/  BSYNC B1 ;  /* 0x0000000000017941 */ /* 0x000fea0003800000 */
.L_x_112:
        /* <DEDUP_REMOVED lines=9> */
.L_x_115:
[----:B------:R-:W-:Y:S05]  /*4010*/  BSYNC B1 ;  /* 0x0000000000017941 */ /* 0x000fea0003800000 */
.L_x_114:
        /* <DEDUP_REMOVED lines=9> */
.L_x_117:
[----:B------:R-:W-:Y:S05]  /*40b0*/  BSYNC B1 ;  /* 0x0000000000017941 */ /* 0x000fea0003800000 */
.L_x_116:
        /* <DEDUP_REMOVED lines=10> */
.L_x_119:
[----:B------:R-:W-:Y:S05]  /*4160*/  BSYNC B1 ;  /* 0x0000000000017941 */ /* 0x000fea0003800000 */
.L_x_118:
        /* <DEDUP_REMOVED lines=10> */
.L_x_121:
[----:B------:R-:W-:Y:S05]  /*4210*/  BSYNC B1 ;  /* 0x0000000000017941 */ /* 0x000fea0003800000 */
.L_x_120:
        /* <DEDUP_REMOVED lines=9> */
.L_x_123:
[----:B------:R-:W-:Y:S05]  /*42b0*/  BSYNC B1 ;  /* 0x0000000000017941 */ /* 0x000fea0003800000 */
.L_x_122:
        /* <DEDUP_REMOVED lines=9> */
.L_x_125:
[----:B------:R-:W-:Y:S05]  /*4350*/  BSYNC B1 ;  /* 0x0000000000017941 */ /* 0x000fea0003800000 */
.L_x_124:
        /* <DEDUP_REMOVED lines=10> */
.L_x_127:
[----:B------:R-:W-:Y:S05]  /*4400*/  BSYNC B1 ;  /* 0x0000000000017941 */ /* 0x000fea0003800000 */
.L_x_126:
        /* <DEDUP_REMOVED lines=10> */
.L_x_129:
[----:B------:R-:W-:Y:S05]  /*44b0*/  BSYNC B1 ;  /* 0x0000000000017941 */ /* 0x000fea0003800000 */
.L_x_128:
        /* <DEDUP_REMOVED lines=9> */
.L_x_131:
[----:B------:R-:W-:Y:S05]  /*4550*/  BSYNC B1 ;  /* 0x0000000000017941 */ /* 0x000fea0003800000 */
.L_x_130:
        /* <DEDUP_REMOVED lines=9> */
.L_x_133:
[----:B------:R-:W-:Y:S05]  /*45f0*/  BSYNC B1 ;  /* 0x0000000000017941 */ /* 0x000fea0003800000 */
.L_x_132:
        /* <DEDUP_REMOVED lines=10> */
.L_x_135:
[----:B------:R-:W-:Y:S05]  /*46a0*/  BSYNC B1 ;  /* 0x0000000000017941 */ /* 0x000fea0003800000 */
.L_x_134:
        /* <DEDUP_REMOVED lines=10> */
.L_x_137:
[----:B------:R-:W-:Y:S05]  /*4750*/  BSYNC B1 ;  /* 0x0000000000017941 */ /* 0x000fea0003800000 */
.L_x_136:
        /* <DEDUP_REMOVED lines=9> */
.L_x_139:
[----:B------:R-:W-:Y:S05]  /*47f0*/  BSYNC B1 ;  /* 0x0000000000017941 */ /* 0x000fea0003800000 */
.L_x_138:
        /* <DEDUP_REMOVED lines=9> */
.L_x_141:
[----:B------:R-:W-:Y:S05]  /*4890*/  BSYNC B1 ;  /* 0x0000000000017941 */ /* 0x000fea0003800000 */
.L_x_140:
        /* <DEDUP_REMOVED lines=10> */
.L_x_143:
[----:B------:R-:W-:Y:S05]  /*4940*/  BSYNC B1 ;  /* 0x0000000000017941 */ /* 0x000fea0003800000 */
.L_x_142:
        /* <DEDUP_REMOVED lines=10> */
.L_x_145:
[----:B------:R-:W-:Y:S05]  /*49f0*/  BSYNC B1 ;  /* 0x0000000000017941 */ /* 0x000fea0003800000 */
.L_x_144:
        /* <DEDUP_REMOVED lines=9> */
.L_x_147:
[----:B------:R-:W-:Y:S05]  /*4a90*/  BSYNC B1 ;  /* 0x0000000000017941 */ /* 0x000fea0003800000 */
.L_x_146:
        /* <DEDUP_REMOVED lines=9> */
.L_x_149:
[----:B------:R-:W-:Y:S05]  /*4b30*/  BSYNC B1 ;  /* 0x0000000000017941 */ /* 0x000fea0003800000 */
.L_x_148:
        /* <DEDUP_REMOVED lines=10> */
.L_x_151:
[----:B------:R-:W-:Y:S05]  /*4be0*/  BSYNC B1 ;  /* 0x0000000000017941 */ /* 0x000fea0003800000 */
.L_x_150:
[----:B0----5:R-:W-:Y:S01]  /*4bf0*/  HADD2.F32 R14, -RZ, R24.H0_H0 ;  /* 0x20000018ff0e7230 */ /* 0x021fe20000004100 */
[----:B------:R-:W-:Y:S01]  /*4c00*/  ISETP.GT.AND P1, PT, R4, 0x79, PT ;  /* 0x000000790400780c */ /* 0x000fe20003f24270 */
[----:B------:R-:W-:Y:S01]  /*4c10*/  @P2 IMAD.MOV.U32 R4, RZ, RZ, R10 ;  /* 0x000000ffff042224 */ /* 0x000fe200078e000a */
[----:B------:R-:W-:Y:S02]  /*4c20*/  BSSY B1, `(.L_x_152) ;  /* 0x000000a000017945 */ /* 0x000fe40003800000 */
[----:B------:R-:W-:Y:S01]  /*4c30*/  FMUL R5, R14, R89 ;  /* 0x000000590e057220 */ /* 0x000fe20000400000 */
[----:B------:R-:W-:-:S03]  /*4c40*/  ISETP.GT.AND P3, PT, R3, RZ, P1 ;  /* 0x000000ff0300720c */ /* 0x000fc60000f64270 */
[----:B------:R-:W-:-:S05]  /*4c50*/  FFMA R5, R84, R88, R5 ;  /* 0x0000005854057223 */ /* 0x000fca0000000005 */
[----:B------:R-:W-:-:S04]  /*4c60*/  F2FP.F16.F32.PACK_AB R5, RZ, R5 ;  /* 0x00000005ff05723e */ /* 0x000fc800000000ff */
[----:B------:R-:W-:Y:S01]  /*4c70*/  PRMT R14, R5, 0x7610, R14 ;  /* 0x00007610050e7816 */ /* 0x000fe2000000000e */
[----:B------:R-:W-:-:S05]  /*4c80*/  @P2 IMAD.MOV.U32 R5, RZ, RZ, R11 ;  /* 0x000000ffff052224 */ /* 0x000fca00078e000b */
[----:B------:R0:W-:Y:S01]  /*4c90*/  @P2 STG.E.U16 desc[UR38][R4.64+0xf0], R14 ;  /* 0x0000f00e04002986 */ /* 0x0001e2000c101526 */
[----:B------:R-:W-:Y:S05]  /*4ca0*/  @!P3 BRA `(.L_x_153) ;  /* 0x000000000004b947 */ /* 0x000fea0003800000 */
[----:B------:R0:W5:Y:S02]  /*4cb0*/  LDG.E.LTC128B.U16 R24, desc[UR38][R6.64+0xf2] ;  /* 0x0000f22606187981 */ /* 0x000164000c1e1520 */
.L_x_153:
[----:B------:R-:W-:Y:S05]  /*4cc0*/  BSYNC B1 ;  /* 0x0000000000017941 */ /* 0x000fea0003800000 */
.L_x_152:
        /* <DEDUP_REMOVED lines=9> */
.L_x_155:
[----:B------:R-:W-:Y:S05]  /*4d60*/  BSYNC B1 ;  /* 0x0000000000017941 */ /* 0x000fea0003800000 */
.L_x_154:
[----:B0----5:R-:W-:Y:S01]  /*4d70*/  HADD2.F32 R4, -RZ, R24.H0_H0 ;  /* 0x20000018ff047230 */ /* 0x021fe20000004100 */
[----:B------:R-:W-:Y:S01]  /*4d80*/  ISETP.GT.AND P1, PT, R3, 0x8, P1 ;  /* 0x000000080300780c */ /* 0x000fe20000f24270 */
[----:B------:R-:W-:Y:S03]  /*4d90*/  BSSY B1, `(.L_x_156) ;  /* 0x000000a000017945 */ /* 0x000fe60003800000 */
[----:B------:R-:W-:Y:S01]  /*4da0*/  FMUL R5, R4, R89 ;  /* 0x0000005904057220 */ /* 0x000fe20000400000 */
[----:B------:R-:W-:-:S03]  /*4db0*/  @P0 IMAD.MOV.U32 R4, RZ, RZ, R12 ;  /* 0x000000ffff040224 */ /* 0x000fc600078e000c */
[----:B------:R-:W-:-:S05]  /*4dc0*/  FFMA R5, R86, R88, R5 ;  /* 0x0000005856057223 */ /* 0x000fca0000000005 */
[----:B------:R-:W-:-:S04]  /*4dd0*/  F2FP.F16.F32.PACK_AB R5, RZ, R5 ;  /* 0x00000005ff05723e */ /* 0x000fc800000000ff */
[----:B-1-34-:R-:W-:Y:S01]  /*4de0*/  PRMT R6, R5, 0x7610, R6 ;  /* 0x0000761005067816 */ /* 0x01afe20000000006 */
[----:B------:R-:W-:-:S05]  /*4df0*/  @P0 IMAD.MOV.U32 R5, RZ, RZ, R13 ;  /* 0x000000ffff050224 */ /* 0x000fca00078e000d */
[----:B------:R0:W-:Y:S01]  /*4e00*/  @P0 STG.E.U16 desc[UR38][R4.64+0xf0], R6 ;  /* 0x0000f00604000986 */ /* 0x0001e2000c101526 */
[----:B------:R-:W-:Y:S05]  /*4e10*/  @!P1 BRA `(.L_x_157) ;  /* 0x0000000000049947 */ /* 0x000fea0003800000 */
[----:B------:R1:W5:Y:S02]  /*4e20*/  LDG.E.LTC128B.U16 R24, desc[UR38][R8.64+0xf2] ;  /* 0x0000f22608187981 */ /* 0x000364000c1e1520 */
.L_x_157:
[----:B------:R-:W-:Y:S05]  /*4e30*/  BSYNC B1 ;  /* 0x0000000000017941 */ /* 0x000fea0003800000 */
.L_x_156:
[----:B------:R-:W-:Y:S05]  /*4e40*/  @!P1 BRA `(.L_x_158) ;  /* 0x0000001000d09947 */ /* 0x000fea0003800000 */
[----:B-----5:R-:W-:-:S05]  /*4e50*/  HADD2.F32 R24, -RZ, R24.H0_H0 ;  /* 0x20000018ff187230 */ /* 0x020fca0000004100 */
[----:B------:R-:W-:-:S04]  /*4e60*/  FMUL R24, R24, R89 ;  /* 0x0000005918187220 */ /* 0x000fc80000400000 */
[----:B------:R-:W-:-:S05]  /*4e70*/  FFMA R24, R87, R88, R24 ;  /* 0x0000005857187223 */ /* 0x000fca0000000018 */
[----:B------:R-:W-:-:S05]  /*4e80*/  F2FP.F16.F32.PACK_AB R24, RZ, R24 ;  /* 0x00000018ff18723e */ /* 0x000fca00000000ff */
[----:B------:R3:W-:Y:S01]  /*4e90*/  STG.E.U16 desc[UR38][R12.64+0xf2], R24 ;  /* 0x0000f2180c007986 */ /* 0x0007e2000c101526 */
[----:B------:R-:W-:Y:S05]  /*4ea0*/  BRA `(.L_x_158) ;  /* 0x0000001000b87947 */ /* 0x000fea0003800000 */
.L_x_33:
[----:B------:R-:W-:Y:S01]  /*4eb0*/  ISETP.GT.AND P2, PT, R4, 0x1, PT ;  /* 0x000000010400780c */ /* 0x000fe20003f44270 */
[----:B------:R-:W-:Y:S01]  /*4ec0*/  ULDC.64 UR4, c[0x0][0x5c0] ;  /* 0x0001700000047ab9 */ /* 0x000fe20000000a00 */
[-C--:B------:R-:W-:Y:S01]  /*4ed0*/  FMUL R24, R24, R88.reuse ;  /* 0x0000005818187220 */ /* 0x080fe20000400000 */
[-C--:B------:R-:W-:Y:S01]  /*4ee0*/  FMUL R25, R25, R88.reuse ;  /* 0x0000005819197220 */ /* 0x080fe20000400000 */
[----:B------:R-:W-:Y:S01]  /*4ef0*/  ISETP.GT.AND P1, PT, R3, RZ, P2 ;  /* 0x000000ff0300720c */ /* 0x000fe20001724270 */
[-C--:B------:R-:W-:Y:S01]  /*4f00*/  FMUL R26, R26, R88.reuse ;  /* 0x000000581a1a7220 */ /* 0x080fe20000400000 */
[----:B------:R-:W-:Y:S01]  /*4f10*/  LEA R6, P4, R104, UR4, 0x1 ;  /* 0x0000000468067c11 */ /* 0x000fe2000f8808ff */
[----:B------:R-:W-:Y:S01]  /*4f20*/  FMUL R27, R27, R88 ;  /* 0x000000581b1b7220 */ /* 0x000fe20000400000 */
[----:B------:R-:W-:Y:S01]  /*4f30*/  F2FP.F16.F32.PACK_AB R24, RZ, R24 ;  /* 0x00000018ff18723e */ /* 0x000fe200000000ff */
[-C--:B------:R-:W-:Y:S01]  /*4f40*/  FMUL R28, R28, R88.reuse ;  /* 0x000000581c1c7220 */ /* 0x080fe20000400000 */
[----:B------:R-:W-:Y:S01]  /*4f50*/  LEA.HI.X R7, R104, UR5, R115, 0x1, P4 ;  /* 0x0000000568077c11 */ /* 0x000fe2000a0f0c73 */
[-C--:B------:R-:W-:Y:S01]  /*4f60*/  FMUL R29, R29, R88.reuse ;  /* 0x000000581d1d7220 */ /* 0x080fe20000400000 */
[----:B------:R-:W-:Y:S01]  /*4f70*/  F2FP.F16.F32.PACK_AB R25, RZ, R25 ;  /* 0x00000019ff19723e */ /* 0x000fe200000000ff */
[-C--:B------:R-:W-:Y:S01]  /*4f80*/  FMUL R30, R30, R88.reuse ;  /* 0x000000581e1e7220 */ /* 0x080fe20000400000 */
[----:B------:R-:W-:Y:S01]  /*4f90*/  ISETP.GT.AND P2, PT, R3, 0x8, P2 ;  /* 0x000000080300780c */ /* 0x000fe20001744270 */
[----:B------:R-:W-:Y:S01]  /*4fa0*/  @P3 STG.E.U16 desc[UR38][R6.64], R24 ;  /* 0x0000001806003986 */ /* 0x000fe2000c101526 */
[C---:B------:R-:W-:Y:S01]  /*4fb0*/  SHF.L.U64.HI R5, R90.reuse, 0x1, R91 ;  /* 0x000000015a057819 */ /* 0x040fe2000001025b */
[----:B------:R-:W-:Y:S01]  /*4fc0*/  FMUL R31, R31, R88 ;  /* 0x000000581f1f7220 */ /* 0x000fe20000400000 */
[----:B------:R-:W-:Y:S01]  /*4fd0*/  LEA R8, P3, R90, R6, 0x1 ;  /* 0x000000065a087211 */ /* 0x000fe200078608ff */
[----:B------:R-:W-:Y:S01]  /*4fe0*/  @P1 STG.E.U16 desc[UR38][R6.64+0x2], R25 ;  /* 0x0000021906001986 */ /* 0x000fe2000c101526 */
[----:B------:R-:W-:Y:S01]  /*4ff0*/  ISETP.GT.AND P1, PT, R3, 0x8, P0 ;  /* 0x000000080300780c */ /* 0x000fe20000724270 */
[----:B------:R-:W-:Y:S01]  /*5000*/  FMUL R32, R32, R88 ;  /* 0x0000005820207220 */ /* 0x000fe20000400000 */
[----:B------:R-:W-:Y:S01]  /*5010*/  F2FP.F16.F32.PACK_AB R26, RZ, R26 ;  /* 0x0000001aff1a723e */ /* 0x000fe200000000ff */
[----:B------:R-:W-:Y:S01]  /*5020*/  IMAD.X R9, R5, 0x1, R7, P3 ;  /* 0x0000000105097824 */ /* 0x000fe200018e0607 */
[----:B------:R-:W-:Y:S01]  /*5030*/  F2FP.F16.F32.PACK_AB R27, RZ, R27 ;  /* 0x0000001bff1b723e */ /* 0x000fe200000000ff */
[-C--:B------:R-:W-:Y:S01]  /*5040*/  FMUL R33, R33, R88.reuse ;  /* 0x0000005821217220 */ /* 0x080fe20000400000 */
[----:B------:R-:W-:Y:S01]  /*5050*/  ISETP.GT.AND P0, PT, R4, 0x8, PT ;  /* 0x000000080400780c */ /* 0x000fe20003f04270 */
[----:B------:R-:W-:Y:S01]  /*5060*/  FMUL R34, R34, R88 ;  /* 0x0000005822227220 */ /* 0x000fe20000400000 */
[----:B------:R-:W-:Y:S01]  /*5070*/  F2FP.F16.F32.PACK_AB R28, RZ, R28 ;  /* 0x0000001cff1c723e */ /* 0x000fe200000000ff */
[-C--:B------:R-:W-:Y:S01]  /*5080*/  FMUL R35, R35, R88.reuse ;  /* 0x0000005823237220 */ /* 0x080fe20000400000 */
[C---:B------:R-:W-:Y:S01]  /*5090*/  ISETP.GT.AND P4, PT, R3.reuse, RZ, P0 ;  /* 0x000000ff0300720c */ /* 0x040fe20000784270 */
[-C--:B------:R-:W-:Y:S01]  /*50a0*/  FMUL R36, R36, R88.reuse ;  /* 0x0000005824247220 */ /* 0x080fe20000400000 */
[----:B------:R-:W-:Y:S01]  /*50b0*/  F2FP.F16.F32.PACK_AB R29, RZ, R29 ;  /* 0x0000001dff1d723e */ /* 0x000fe200000000ff */
[----:B------:R-:W-:Y:S01]  /*50c0*/  @P1 STG.E.U16 desc[UR38][R8.64], R26 ;  /* 0x0000001a08001986 */ /* 0x000fe2000c101526 */
[----:B------:R-:W-:Y:S01]  /*50d0*/  ISETP.GT.AND P1, PT, R3, 0x8, P0 ;  /* 0x000000080300780c */ /* 0x000fe20000724270 */
[----:B------:R-:W-:Y:S01]  /*50e0*/  FMUL R37, R37, R88 ;  /* 0x0000005825257220 */ /* 0x000fe20000400000 */
[----:B------:R-:W-:Y:S01]  /*50f0*/  F2FP.F16.F32.PACK_AB R30, RZ, R30 ;  /* 0x0000001eff1e723e */ /* 0x000fe200000000ff */
[----:B------:R-:W-:Y:S01]  /*5100*/  @P2 STG.E.U16 desc[UR38][R8.64+0x2], R27 ;  /* 0x0000021b08002986 */ /* 0x000fe2000c101526 */
[----:B------:R-:W-:Y:S01]  /*5110*/  ISETP.GT.AND P2, PT, R4, 0x9, PT ;  /* 0x000000090400780c */ /* 0x000fe20003f44270 */
[-C--:B------:R-:W-:Y:S01]  /*5120*/  FMUL R38, R38, R88.reuse ;  /* 0x0000005826267220 */ /* 0x080fe20000400000 */
[----:B------:R-:W-:Y:S01]  /*5130*/  F2FP.F16.F32.PACK_AB R31, RZ, R31 ;  /* 0x0000001fff1f723e */ /* 0x000fe200000000ff */
[-C--:B------:R-:W-:Y:S01]  /*5140*/  FMUL R39, R39, R88.reuse ;  /* 0x0000005827277220 */ /* 0x080fe20000400000 */
[C---:B------:R-:W-:Y:S01]  /*5150*/  ISETP.GT.AND P3, PT, R3.reuse, RZ, P2 ;  /* 0x000000ff0300720c */ /* 0x040fe20001764270 */
[----:B------:R-:W-:Y:S01]  /*5160*/  @P4 STG.E.U16 desc[UR38][R6.64+0x10], R28 ;  /* 0x0000101c06004986 */ /* 0x000fe2000c101526 */
[----:B------:R-:W-:Y:S01]  /*5170*/  ISETP.GT.AND P2, PT, R3, 0x8, P2 ;  /* 0x000000080300780c */ /* 0x000fe20001744270 */
[-C--:B------:R-:W-:Y:S01]  /*5180*/  FMUL R40, R40, R88.reuse ;  /* 0x0000005828287220 */ /* 0x080fe20000400000 */
[----:B------:R-:W-:Y:S01]  /*5190*/  ISETP.GT.AND P0, PT, R4, 0x10, PT ;  /* 0x000000100400780c */ /* 0x000fe20003f04270 */
[----:B------:R-:W-:Y:S01]  /*51a0*/  FMUL R41, R41, R88 ;  /* 0x0000005829297220 */ /* 0x000fe20000400000 */
[----:B------:R-:W-:Y:S01]  /*51b0*/  F2FP.F16.F32.PACK_AB R32, RZ, R32 ;  /* 0x00000020ff20723e */ /* 0x000fe200000000ff */
[-C--:B------:R-:W-:Y:S01]  /*51c0*/  FMUL R42, R42, R88.reuse ;  /* 0x000000582a2a7220 */ /* 0x080fe20000400000 */
[----:B------:R-:W-:Y:S01]  /*51d0*/  ISETP.GT.AND P4, PT, R3, RZ, P0 ;  /* 0x000000ff0300720c */ /* 0x000fe20000784270 */
[-C--:B------:R-:W-:Y:S01]  /*51e0*/  FMUL R43, R43, R88.reuse ;  /* 0x000000582b2b7220 */ /* 0x080fe20000400000 */
[----:B------:R-:W-:Y:S01]  /*51f0*/  F2FP.F16.F32.PACK_AB R33, RZ, R33 ;  /* 0x00000021ff21723e */ /* 0x000fe200000000ff */
[----:B------:R-:W-:Y:S01]  /*5200*/  FMUL R44, R44, R88 ;  /* 0x000000582c2c7220 */ /* 0x000fe20000400000 */
[----:B------:R-:W-:Y:S01]  /*5210*/  F2FP.F16.F32.PACK_AB R34, RZ, R34 ;  /* 0x00000022ff22723e */ /* 0x000fe200000000ff */
[----:B------:R-:W-:Y:S01]  /*5220*/  @P3 STG.E.U16 desc[UR38][R6.64+0x12], R29 ;  /* 0x0000121d06003986 */ /* 0x000fe2000c101526 */
[----:B------:R-:W-:Y:S01]  /*5230*/  ISETP.GT.AND P3, PT, R4, 0x11, PT ;  /* 0x000000110400780c */ /* 0x000fe20003f64270 */
[-C--:B------:R-:W-:Y:S01]  /*5240*/  FMUL R45, R45, R88.reuse ;  /* 0x000000582d2d7220 */ /* 0x080fe20000400000 */
[----:B------:R-:W-:Y:S01]  /*5250*/  F2FP.F16.F32.PACK_AB R35, RZ, R35 ;  /* 0x00000023ff23723e */ /* 0x000fe200000000ff */
[----:B------:R-:W-:Y:S01]  /*5260*/  @P1 STG.E.U16 desc[UR38][R8.64+0x10], R30 ;  /* 0x0000101e08001986 */ /* 0x000fe2000c101526 */
[C---:B------:R-:W-:Y:S01]  /*5270*/  ISETP.GT.AND P1, PT, R3.reuse, 0x8, P0 ;  /* 0x000000080300780c */ /* 0x040fe20000724270 */
[-C--:B------:R-:W-:Y:S01]  /*5280*/  FMUL R46, R46, R88.reuse ;  /* 0x000000582e2e7220 */ /* 0x080fe20000400000 */
[----:B------:R-:W-:Y:S01]  /*5290*/  ISETP.GT.AND P0, PT, R4, 0x18, PT ;  /* 0x000000180400780c */ /* 0x000fe20003f04270 */
[----:B------:R-:W-:Y:S01]  /*52a0*/  @P2 STG.E.U16 desc[UR38][R8.64+0x12], R31 ;  /* 0x0000121f08002986 */ /* 0x000fe2000c101526 */
[----:B------:R-:W-:Y:S01]  /*52b0*/  ISETP.GT.AND P2, PT, R3, RZ, P3 ;  /* 0x000000ff0300720c */ /* 0x000fe20001f44270 */
[-C--:B------:R-:W-:Y:S01]  /*52c0*/  FMUL R47, R47, R88.reuse ;  /* 0x000000582f2f7220 */ /* 0x080fe20000400000 */
[C---:B------:R-:W-:Y:S01]  /*52d0*/  ISETP.GT.AND P3, PT, R3.reuse, 0x8, P3 ;  /* 0x000000080300780c */ /* 0x040fe20001f64270 */
[----:B------:R-:W-:Y:S01]  /*52e0*/  @P4 STG.E.U16 desc[UR38][R6.64+0x20], R32 ;  /* 0x0000202006004986 */ /* 0x000fe2000c101526 */
[----:B------:R-:W-:Y:S01]  /*52f0*/  ISETP.GT.AND P4, PT, R3, RZ, P0 ;  /* 0x000000ff0300720c */ /* 0x000fe20000784270 */
[----:B------:R-:W-:Y:S01]  /*5300*/  FMUL R48, R48, R88 ;  /* 0x0000005830307220 */ /* 0x000fe20000400000 */
[----:B------:R-:W-:Y:S01]  /*5310*/  F2FP.F16.F32.PACK_AB R36, RZ, R36 ;  /* 0x00000024ff24723e */ /* 0x000fe200000000ff */
[-C--:B------:R-:W-:Y:S01]  /*5320*/  FMUL R49, R49, R88.reuse ;  /* 0x0000005831317220 */ /* 0x080fe20000400000 */
[----:B------:R-:W-:Y:S01]  /*5330*/  F2FP.F16.F32.PACK_AB R37, RZ, R37 ;  /* 0x00000025ff25723e */ /* 0x000fe200000000ff */
[----:B------:R-:W-:Y:S01]  /*5340*/  FMUL R50, R50, R88 ;  /* 0x0000005832327220 */ /* 0x000fe20000400000 */
[----:B------:R-:W-:Y:S01]  /*5350*/  F2FP.F16.F32.PACK_AB R38, RZ, R38 ;  /* 0x00000026ff26723e */ /* 0x000fe200000000ff */
[----:B------:R-:W-:Y:S01]  /*5360*/  FMUL R51, R51, R88 ;  /* 0x0000005833337220 */ /* 0x000fe20000400000 */
[----:B------:R-:W-:Y:S01]  /*5370*/  F2FP.F16.F32.PACK_AB R39, RZ, R39 ;  /* 0x00000027ff27723e */ /* 0x000fe200000000ff */
[----:B------:R-:W-:Y:S01]  /*5380*/  @P2 STG.E.U16 desc[UR38][R6.64+0x22], R33 ;  /* 0x0000222106002986 */ /* 0x000fe2000c101526 */
[----:B------:R-:W-:Y:S01]  /*5390*/  F2FP.F16.F32.PACK_AB R40, RZ, R40 ;  /* 0x00000028ff28723e */ /* 0x000fe200000000ff */
[-C--:B------:R-:W-:Y:S01]  /*53a0*/  FMUL R52, R52, R88.reuse ;  /* 0x0000005834347220 */ /* 0x080fe20000400000 */
[----:B------:R-:W-:Y:S01]  /*53b0*/  F2FP.F16.F32.PACK_AB R41, RZ, R41 ;  /* 0x00000029ff29723e */ /* 0x000fe200000000ff */
[----:B------:R-:W-:Y:S01]  /*53c0*/  @P1 STG.E.U16 desc[UR38][R8.64+0x20], R34 ;  /* 0x0000202208001986 */ /* 0x000fe2000c101526 */
[----:B------:R-:W-:Y:S01]  /*53d0*/  ISETP.GT.AND P1, PT, R3, 0x8, P0 ;  /* 0x000000080300780c */ /* 0x000fe20000724270 */
[-C--:B------:R-:W-:Y:S01]  /*53e0*/  FMUL R53, R53, R88.reuse ;  /* 0x0000005835357220 */ /* 0x080fe20000400000 */
[C---:B------:R-:W-:Y:S01]  /*53f0*/  ISETP.GT.AND P0, PT, R4.reuse, 0x20, PT ;  /* 0x000000200400780c */ /* 0x040fe20003f04270 */
[----:B------:R-:W-:Y:S01]  /*5400*/  @P3 STG.E.U16 desc[UR38][R8.64+0x22], R35 ;  /* 0x0000222308003986 */ /* 0x000fe2000c101526 */
[----:B------:R-:W-:Y:S01]  /*5410*/  ISETP.GT.AND P3, PT, R4, 0x19, PT ;  /* 0x000000190400780c */ /* 0x000fe20003f64270 */
[----:B------:R-:W-:Y:S01]  /*5420*/  FMUL R54, R54, R88 ;  /* 0x0000005836367220 */ /* 0x000fe20000400000 */
[----:B------:R-:W-:Y:S01]  /*5430*/  F2FP.F16.F32.PACK_AB R42, RZ, R42 ;  /* 0x0000002aff2a723e */ /* 0x000fe200000000ff */
[----:B------:R-:W-:Y:S01]  /*5440*/  @P4 STG.E.U16 desc[UR38][R6.64+0x30], R36 ;  /* 0x0000302406004986 */ /* 0x000fe2000c101526 */
[----:B------:R-:W-:Y:S01]  /*5450*/  ISETP.GT.AND P2, PT, R3, RZ, P3 ;  /* 0x000000ff0300720c */ /* 0x000fe20001f44270 */
[-C--:B------:R-:W-:Y:S01]  /*5460*/  FMUL R55, R55, R88.reuse ;  /* 0x0000005837377220 */ /* 0x080fe20000400000 */
[C---:B------:R-:W-:Y:S01]  /*5470*/  ISETP.GT.AND P3, PT, R3.reuse, 0x8, P3 ;  /* 0x000000080300780c */ /* 0x040fe20001f64270 */
[-C--:B------:R-:W-:Y:S01]  /*5480*/  FMUL R56, R56, R88.reuse ;  /* 0x0000005838387220 */ /* 0x080fe20000400000 */
[----:B------:R-:W-:Y:S01]  /*5490*/  ISETP.GT.AND P4, PT, R3, RZ, P0 ;  /* 0x000000ff0300720c */ /* 0x000fe20000784270 */
[-C--:B------:R-:W-:Y:S01]  /*54a0*/  FMUL R57, R57, R88.reuse ;  /* 0x0000005839397220 */ /* 0x080fe20000400000 */
[----:B------:R-:W-:Y:S01]  /*54b0*/  F2FP.F16.F32.PACK_AB R43, RZ, R43 ;  /* 0x0000002bff2b723e */ /* 0x000fe200000000ff */
[----:B------:R-:W-:Y:S01]  /*54c0*/  FMUL R58, R58, R88 ;  /* 0x000000583a3a7220 */ /* 0x000fe20000400000 */
[----:B------:R-:W-:Y:S01]  /*54d0*/  F2FP.F16.F32.PACK_AB R44, RZ, R44 ;  /* 0x0000002cff2c723e */ /* 0x000fe200000000ff */
[-C--:B------:R-:W-:Y:S01]  /*54e0*/  FMUL R59, R59, R88.reuse ;  /* 0x000000583b3b7220 */ /* 0x080fe20000400000 */
[----:B------:R-:W-:Y:S01]  /*54f0*/  F2FP.F16.F32.PACK_AB R45, RZ, R45 ;  /* 0x0000002dff2d723e */ /* 0x000fe200000000ff */
[----:B------:R-:W-:Y:S01]  /*5500*/  FMUL R60, R60, R88 ;  /* 0x000000583c3c7220 */ /* 0x000fe20000400000 */
[----:B------:R-:W-:Y:S01]  /*5510*/  F2FP.F16.F32.PACK_AB R46, RZ, R46 ;  /* 0x0000002eff2e723e */ /* 0x000fe200000000ff */
[----:B------:R-:W-:Y:S01]  /*5520*/  @P2 STG.E.U16 desc[UR38][R6.64+0x32], R37 ;  /* 0x0000322506002986 */ /* 0x000fe2000c101526 */
[----:B------:R-:W-:Y:S01]  /*5530*/  F2FP.F16.F32.PACK_AB R47, RZ, R47 ;  /* 0x0000002fff2f723e */ /* 0x000fe200000000ff */
[----:B------:R-:W-:Y:S01]  /*5540*/  FMUL R61, R61, R88 ;  /* 0x000000583d3d7220 */ /* 0x000fe20000400000 */
[----:B------:R-:W-:Y:S01]  /*5550*/  F2FP.F16.F32.PACK_AB R48, RZ, R48 ;  /* 0x00000030ff30723e */ /* 0x000fe200000000ff */
[----:B------:R-:W-:Y:S01]  /*5560*/  @P1 STG.E.U16 desc[UR38][R8.64+0x30], R38 ;  /* 0x0000302608001986 */ /* 0x000fe2000c101526 */
[----:B------:R-:W-:Y:S01]  /*5570*/  ISETP.GT.AND P1, PT, R3, 0x8, P0 ;  /* 0x000000080300780c */ /* 0x000fe20000724270 */
[-C--:B------:R-:W-:Y:S01]  /*5580*/  FMUL R62, R62, R88.reuse ;  /* 0x000000583e3e7220 */ /* 0x080fe20000400000 */
[C---:B------:R-:W-:Y:S01]  /*5590*/  ISETP.GT.AND P0, PT, R4.reuse, 0x28, PT ;  /* 0x000000280400780c */ /* 0x040fe20003f04270 */
[----:B------:R-:W-:Y:S01]  /*55a0*/  @P3 STG.E.U16 desc[UR38][R8.64+0x32], R39 ;  /* 0x0000322708003986 */ /* 0x000fe2000c101526 */
[----:B------:R-:W-:Y:S01]  /*55b0*/  ISETP.GT.AND P3, PT, R4, 0x21, PT ;  /* 0x000000210400780c */ /* 0x000fe20003f64270 */
[-C--:B------:R-:W-:Y:S01]  /*55c0*/  FMUL R63, R63, R88.reuse ;  /* 0x000000583f3f7220 */ /* 0x080fe20000400000 */
[----:B------:R-:W-:Y:S01]  /*55d0*/  F2FP.F16.F32.PACK_AB R49, RZ, R49 ;  /* 0x00000031ff31723e */ /* 0x000fe200000000ff */
[----:B------:R-:W-:Y:S01]  /*55e0*/  @P4 STG.E.U16 desc[UR38][R6.64+0x40], R40 ;  /* 0x0000402806004986 */ /* 0x000fe2000c101526 */
[C---:B------:R-:W-:Y:S01]  /*55f0*/  ISETP.GT.AND P2, PT, R3.reuse, RZ, P3 ;  /* 0x000000ff0300720c */ /* 0x040fe20001f44270 */
[-C--:B------:R-:W-:Y:S01]  /*5600*/  FMUL R64, R64, R88.reuse ;  /* 0x0000005840407220 */ /* 0x080fe20000400000 */
[----:B------:R-:W-:Y:S01]  /*5610*/  ISETP.GT.AND P3, PT, R3, 0x8, P3 ;  /* 0x000000080300780c */ /* 0x000fe20001f64270 */
[-C--:B------:R-:W-:Y:S01]  /*5620*/  FMUL R65, R65, R88.reuse ;  /* 0x0000005841417220 */ /* 0x080fe20000400000 */
        /* <DEDUP_REMOVED lines=62> */
[----:B------:R-:W-:-:S02]  /*5a10*/  F2FP.F16.F32.PACK_AB R68, RZ, R68 ;  /* 0x00000044ff44723e */ /* 0x000fc400000000ff */
[----:B------:R-:W-:Y:S01]  /*5a20*/  F2FP.F16.F32.PACK_AB R69, RZ, R69 ;  /* 0x00000045ff45723e */ /* 0x000fe200000000ff */
[----:B------:R-:W-:Y:S01]  /*5a30*/  @P1 STG.E.U16 desc[UR38][R8.64+0x60], R50 ;  /* 0x0000603208001986 */ /* 0x000fe2000c101526 */
[C---:B------:R-:W-:Y:S02]  /*5a40*/  ISETP.GT.AND P1, PT, R3.reuse, 0x8, P0 ;  /* 0x000000080300780c */ /* 0x040fe40000724270 */
[C---:B------:R-:W-:Y:S01]  /*5a50*/  ISETP.GT.AND P0, PT, R4.reuse, 0x40, PT ;  /* 0x000000400400780c */ /* 0x040fe20003f04270 */
[----:B------:R-:W-:Y:S01]  /*5a60*/  @P3 STG.E.U16 desc[UR38][R8.64+0x62], R51 ;  /* 0x0000623308003986 */ /* 0x000fe2000c101526 */
[----:B------:R-:W-:Y:S02]  /*5a70*/  ISETP.GT.AND P3, PT, R4, 0x39, PT ;  /* 0x000000390400780c */ /* 0x000fe40003f64270 */
[----:B------:R-:W-:Y:S01]  /*5a80*/  F2FP.F16.F32.PACK_AB R70, RZ, R70 ;  /* 0x00000046ff46723e */ /* 0x000fe200000000ff */
[----:B------:R-:W-:Y:S01]  /*5a90*/  @P4 STG.E.U16 desc[UR38][R6.64+0x70], R52 ;  /* 0x0000703406004986 */ /* 0x000fe2000c101526 */
[----:B------:R-:W-:-:S02]  /*5aa0*/  ISETP.GT.AND P2, PT, R3, RZ, P3 ;  /* 0x000000ff0300720c */ /* 0x000fc40001f44270 */
[C---:B------:R-:W-:Y:S02]  /*5ab0*/  ISETP.GT.AND P3, PT, R3.reuse, 0x8, P3 ;  /* 0x000000080300780c */ /* 0x040fe40001f64270 */
[----:B------:R-:W-:Y:S02]  /*5ac0*/  ISETP.GT.AND P4, PT, R3, RZ, P0 ;  /* 0x000000ff0300720c */ /* 0x000fe40000784270 */
[----:B------:R-:W-:Y:S02]  /*5ad0*/  F2FP.F16.F32.PACK_AB R71, RZ, R71 ;  /* 0x00000047ff47723e */ /* 0x000fe400000000ff */
[----:B------:R-:W-:Y:S02]  /*5ae0*/  F2FP.F16.F32.PACK_AB R72, RZ, R72 ;  /* 0x00000048ff48723e */ /* 0x000fe400000000ff */
[----:B------:R-:W-:Y:S02]  /*5af0*/  F2FP.F16.F32.PACK_AB R73, RZ, R73 ;  /* 0x00000049ff49723e */ /* 0x000fe400000000ff */
        /* <DEDUP_REMOVED lines=33> */
[----:B------:R-:W-:-:S03]  /*5d10*/  F2FP.F16.F32.PACK_AB R87, RZ, R87 ;  /* 0x00000057ff57723e */ /* 0x000fc600000000ff */
[----:B------:R-:W-:Y:S04]  /*5d20*/  @P2 STG.E.U16 desc[UR38][R6.64+0x92], R61 ;  /* 0x0000923d06002986 */ /* 0x000fe8000c101526 */
[----:B------:R-:W-:Y:S01]  /*5d30*/  @P1 STG.E.U16 desc[UR38][R8.64+0x90], R62 ;  /* 0x0000903e08001986 */ /* 0x000fe2000c101526 */
[----:B------:R-:W-:Y:S02]  /*5d40*/  ISETP.GT.AND P1, PT, R3, 0x8, P0 ;  /* 0x000000080300780c */ /* 0x000fe40000724270 */
[C---:B------:R-:W-:Y:S01]  /*5d50*/  ISETP.GT.AND P0, PT, R4.reuse, 0x58, PT ;  /* 0x000000580400780c */ /* 0x040fe20003f04270 */
[----:B------:R-:W-:Y:S01]  /*5d60*/  @P3 STG.E.U16 desc[UR38][R8.64+0x92], R63 ;  /* 0x0000923f08003986 */ /* 0x000fe2000c101526 */
[----:B------:R-:W-:-:S03]  /*5d70*/  ISETP.GT.AND P3, PT, R4, 0x51, PT ;  /* 0x000000510400780c */ /* 0x000fc60003f64270 */
[----:B------:R-:W-:Y:S01]  /*5d80*/  @P4 STG.E.U16 desc[UR38][R6.64+0xa0], R64 ;  /* 0x0000a04006004986 */ /* 0x000fe2000c101526 */
[C---:B------:R-:W-:Y:S02]  /*5d90*/  ISETP.GT.AND P2, PT, R3.reuse, RZ, P3 ;  /* 0x000000ff0300720c */ /* 0x040fe40001f44270 */
[C---:B------:R-:W-:Y:S02]  /*5da0*/  ISETP.GT.AND P3, PT, R3.reuse, 0x8, P3 ;  /* 0x000000080300780c */ /* 0x040fe40001f64270 */
[----:B------:R-:W-:-:S09]  /*5db0*/  ISETP.GT.AND P4, PT, R3, RZ, P0 ;  /* 0x000000ff0300720c */ /* 0x000fd20000784270 */
        /* <DEDUP_REMOVED lines=9> */
[C---:B------:R-:W-:Y:S02]  /*5e50*/  ISETP.GT.AND P3, PT, R3.reuse, RZ, P0 ;  /* 0x000000ff0300720c */ /* 0x040fe40000764270 */
[----:B------:R-:W-:-:S07]  /*5e60*/  ISETP.GT.AND P0, PT, R3, 0x8, P0 ;  /* 0x000000080300780c */ /* 0x000fce0000704270 */
[----:B------:R-:W-:Y:S04]  /*5e70*/  @P2 STG.E.U16 desc[UR38][R6.64+0xb2], R69 ;  /* 0x0000b24506002986 */ /* 0x000fe8000c101526 */
[----:B------:R-:W-:Y:S01]  /*5e80*/  @P1 STG.E.U16 desc[UR38][R8.64+0xb0], R70 ;  /* 0x0000b04608001986 */ /* 0x000fe2000c101526 */
[----:B------:R-:W-:-:S03]  /*5e90*/  ISETP.GT.AND P1, PT, R4, 0x68, PT ;  /* 0x000000680400780c */ /* 0x000fc60003f24270 */
        /* <DEDUP_REMOVED lines=11> */
[C---:B------:R-:W-:Y:S02]  /*5f50*/  ISETP.GT.AND P2, PT, R3.reuse, RZ, P0 ;  /* 0x000000ff0300720c */ /* 0x040fe40000744270 */
[----:B------:R-:W-:Y:S01]  /*5f60*/  ISETP.GT.AND P0, PT, R3, 0x8, P0 ;  /* 0x000000080300780c */ /* 0x000fe20000704270 */
[----:B------:R-:W-:Y:S01]  /*5f70*/  @P3 STG.E.U16 desc[UR38][R6.64+0xd0], R76 ;  /* 0x0000d04c06003986 */ /* 0x000fe2000c101526 */
[----:B------:R-:W-:-:S04]  /*5f80*/  ISETP.GT.AND P3, PT, R4, 0x70, PT ;  /* 0x000000700400780c */ /* 0x000fc80003f64270 */
[C---:B------:R-:W-:Y:S02]  /*5f90*/  ISETP.GT.AND P4, PT, R3.reuse, RZ, P3 ;  /* 0x000000ff0300720c */ /* 0x040fe40001f84270 */
[----:B------:R-:W-:-:S03]  /*5fa0*/  ISETP.GT.AND P3, PT, R3, 0x8, P3 ;  /* 0x000000080300780c */ /* 0x000fc60001f64270 */
[----:B------:R-:W-:Y:S01]  /*5fb0*/  @P2 STG.E.U16 desc[UR38][R6.64+0xd2], R77 ;  /* 0x0000d24d06002986 */ /* 0x000fe2000c101526 */
[----:B------:R-:W-:-:S03]  /*5fc0*/  ISETP.GT.AND P2, PT, R4, 0x79, PT ;  /* 0x000000790400780c */ /* 0x000fc60003f44270 */
[----:B------:R-:W-:Y:S01]  /*5fd0*/  @P1 STG.E.U16 desc[UR38][R8.64+0xd0], R78 ;  /* 0x0000d04e08001986 */ /* 0x000fe2000c101526 */
[----:B------:R-:W-:-:S03]  /*5fe0*/  ISETP.GT.AND P1, PT, R4, 0x78, PT ;  /* 0x000000780400780c */ /* 0x000fc60003f24270 */
[----:B------:R-:W-:Y:S01]  /*5ff0*/  @P0 STG.E.U16 desc[UR38][R8.64+0xd2], R79 ;  /* 0x0000d24f08000986 */ /* 0x000fe2000c101526 */
[----:B------:R-:W-:-:S03]  /*6000*/  ISETP.GT.AND P0, PT, R4, 0x71, PT ;  /* 0x000000710400780c */ /* 0x000fc60003f04270 */
[----:B------:R-:W-:Y:S01]  /*6010*/  @P4 STG.E.U16 desc[UR38][R6.64+0xe0], R80 ;  /* 0x0000e05006004986 */ /* 0x000fe2000c101526 */
[C---:B------:R-:W-:Y:S02]  /*6020*/  ISETP.GT.AND P4, PT, R3.reuse, RZ, P0 ;  /* 0x000000ff0300720c */ /* 0x040fe40000784270 */
[----:B------:R-:W-:-:S11]  /*6030*/  ISETP.GT.AND P0, PT, R3, 0x8, P0 ;  /* 0x000000080300780c */ /* 0x000fd60000704270 */
[----:B------:R-:W-:Y:S02]  /*6040*/  @P4 IMAD.MOV.U32 R4, RZ, RZ, R6 ;  /* 0x000000ffff044224 */ /* 0x000fe400078e0006 */
[----:B------:R-:W-:-:S05]  /*6050*/  @P4 IMAD.MOV.U32 R5, RZ, RZ, R7 ;  /* 0x000000ffff054224 */ /* 0x000fca00078e0007 */
[----:B------:R0:W-:Y:S01]  /*6060*/  @P4 STG.E.U16 desc[UR38][R4.64+0xe2], R81 ;  /* 0x0000e25104004986 */ /* 0x0001e2000c101526 */
[C---:B------:R-:W-:Y:S02]  /*6070*/  ISETP.GT.AND P4, PT, R3.reuse, RZ, P2 ;  /* 0x000000ff0300720c */ /* 0x040fe40001784270 */
[----:B------:R-:W-:Y:S01]  /*6080*/  ISETP.GT.AND P2, PT, R3, 0x8, P2 ;  /* 0x000000080300780c */ /* 0x000fe20001744270 */
[----:B0-----:R-:W-:Y:S02]  /*6090*/  @P3 IMAD.MOV.U32 R4, RZ, RZ, R8 ;  /* 0x000000ffff043224 */ /* 0x001fe400078e0008 */
[----:B------:R-:W-:-:S05]  /*60a0*/  @P3 IMAD.MOV.U32 R5, RZ, RZ, R9 ;  /* 0x000000ffff053224 */ /* 0x000fca00078e0009 */
[----:B------:R0:W-:Y:S01]  /*60b0*/  @P3 STG.E.U16 desc[UR38][R4.64+0xe0], R82 ;  /* 0x0000e05204003986 */ /* 0x0001e2000c101526 */
[C---:B------:R-:W-:Y:S02]  /*60c0*/  ISETP.GT.AND P3, PT, R3.reuse, RZ, P1 ;  /* 0x000000ff0300720c */ /* 0x040fe40000f64270 */
[----:B------:R-:W-:Y:S01]  /*60d0*/  ISETP.GT.AND P1, PT, R3, 0x8, P1 ;  /* 0x000000080300780c */ /* 0x000fe20000f24270 */
[----:B0-----:R-:W-:Y:S02]  /*60e0*/  @P0 IMAD.MOV.U32 R4, RZ, RZ, R8 ;  /* 0x000000ffff040224 */ /* 0x001fe400078e0008 */
[----:B------:R-:W-:-:S05]  /*60f0*/  @P0 IMAD.MOV.U32 R5, RZ, RZ, R9 ;  /* 0x000000ffff050224 */ /* 0x000fca00078e0009 */
[----:B------:R0:W-:Y:S03]  /*6100*/  @P0 STG.E.U16 desc[UR38][R4.64+0xe2], R83 ;  /* 0x0000e25304000986 */ /* 0x0001e6000c101526 */
[----:B0-----:R-:W-:Y:S02]  /*6110*/  @P3 IMAD.MOV.U32 R4, RZ, RZ, R6 ;  /* 0x000000ffff043224 */ /* 0x001fe400078e0006 */
[----:B------:R-:W-:-:S05]  /*6120*/  @P3 IMAD.MOV.U32 R5, RZ, RZ, R7 ;  /* 0x000000ffff053224 */ /* 0x000fca00078e0007 */
[----:B------:R0:W-:Y:S04]  /*6130*/  @P3 STG.E.U16 desc[UR38][R4.64+0xf0], R84 ;  /* 0x0000f05404003986 */ /* 0x0001e8000c101526 */
[----:B------:R4:W-:Y:S01]  /*6140*/  @P4 STG.E.U16 desc[UR38][R6.64+0xf2], R85 ;  /* 0x0000f25506004986 */ /* 0x0009e2000c101526 */
[----:B0-----:R-:W-:Y:S02]  /*6150*/  @P1 IMAD.MOV.U32 R4, RZ, RZ, R8 ;  /* 0x000000ffff041224 */ /* 0x001fe400078e0008 */
[----:B------:R-:W-:-:S05]  /*6160*/  @P1 IMAD.MOV.U32 R5, RZ, RZ, R9 ;  /* 0x000000ffff051224 */ /* 0x000fca00078e0009 */
[----:B------:R4:W-:Y:S04]  /*6170*/  @P1 STG.E.U16 desc[UR38][R4.64+0xf0], R86 ;  /* 0x0000f05604001986 */ /* 0x0009e8000c101526 */
[----:B------:R4:W-:Y:S02]  /*6180*/  @P2 STG.E.U16 desc[UR38][R8.64+0xf2], R87 ;  /* 0x0000f25708002986 */ /* 0x0009e4000c101526 */
.L_x_158:
[----:B------:R-:W-:Y:S05]  /*6190*/  BSYNC B0 ;  /* 0x0000000000007941 */ /* 0x000fea0003800000 */
.L_x_32:
[----:B------:R-:W-:Y:S01]  /*61a0*/  IADD3 R16, P0, R16, UR36, RZ ;  /* 0x0000002410107c10 */ /* 0x000fe2000ff1e0ff */
[----:B------:R-:W-:Y:S01]  /*61b0*/  ULDC.64 UR4, c[0x0][0x650] ;  /* 0x0001940000047ab9 */ /* 0x000fe20000000a00 */
[----:B------:R-:W-:Y:S01]  /*61c0*/  PRMT R3, RZ, 0x7610, R3 ;  /* 0x00007610ff037816 */ /* 0x000fe20000000003 */
[----:B------:R-:W-:Y:S01]  /*61d0*/  IMAD.MOV.U32 R100, RZ, RZ, -0x1 ;  /* 0xffffffffff647424 */ /* 0x000fe200078e00ff */
[----:B------:R-:W-:Y:S01]  /*61e0*/  IADD3.X R17, R17, UR42, RZ, P0, !PT ;  /* 0x0000002a11117c10 */ /* 0x000fe200087fe4ff */
[----:B------:R-:W-:Y:S01]  /*61f0*/  IMAD.MOV.U32 R99, RZ, RZ, -0x1 ;  /* 0xffffffffff637424 */ /* 0x000fe200078e00ff */
[----:B------:R-:W-:-:S04]  /*6200*/  ISETP.GE.U32.AND P0, PT, R16, UR4, PT ;  /* 0x0000000410007c0c */ /* 0x000fc8000bf06070 */
[----:B------:R-:W-:-:S13]  /*6210*/  ISETP.GE.U32.AND.EX P0, PT, R17, UR5, PT, P0 ;  /* 0x0000000511007c0c */ /* 0x000fda000bf06100 */
[----:B------:R-:W-:Y:S05]  /*6220*/  @P0 BRA `(.L_x_159) ;  /* 0x00000004004c0947 */ /* 0x000fea0003800000 */
[----:B------:R-:W0:Y:S01]  /*6230*/  LDC.64 R10, c[0x0][0x628] ;  /* 0x00018a00ff0a7b82 */ /* 0x000e220000000a00 */
[----:B---3--:R-:W3:Y:S01]  /*6240*/  S2R R12, SR_CTAID.X ;  /* 0x00000000000c7919 */ /* 0x008ee20000002500 */
[----:B-12-4-:R-:W-:Y:S02]  /*6250*/  IMAD.MOV.U32 R8, RZ, RZ, R16 ;  /* 0x000000ffff087224 */ /* 0x016fe400078e0010 */
[----:B------:R-:W-:Y:S01]  /*6260*/  IMAD.MOV.U32 R9, RZ, RZ, R17 ;  /* 0x000000ffff097224 */ /* 0x000fe200078e0011 */
[----:B------:R-:W1:Y:S03]  /*6270*/  S2R R20, SR_CTAID.Y ;  /* 0x0000000000147919 */ /* 0x000e660000002600 */
[----:B------:R-:W2:Y:S08]  /*6280*/  LDC R0, c[0x0][0x630] ;  /* 0x00018c00ff007b82 */ /* 0x000eb00000000800 */
[----:B------:R-:W4:Y:S01]  /*6290*/  LDC.64 R14, c[0x0][0x620] ;  /* 0x00018800ff0e7b82 */ /* 0x000f220000000a00 */
[----:B0-----:R-:W-:-:S04]  /*62a0*/  ISETP.NE.U32.AND P0, PT, R10, RZ, PT ;  /* 0x000000ff0a00720c */ /* 0x001fc80003f05070 */
[----:B------:R-:W-:-:S13]  /*62b0*/  ISETP.NE.AND.EX P0, PT, R11, RZ, PT, P0 ;  /* 0x000000ff0b00720c */ /* 0x000fda0003f05300 */
[----:B-1234-:R-:W-:Y:S05]  /*62c0*/  @!P0 BRA `(.L_x_160) ;  /* 0x0000000000288947 */ /* 0x01efea0003800000 */
        /* <DEDUP_REMOVED lines=10> */
.L_x_160:
[-CC-:B------:R-:W-:Y:S01]  /*6370*/  SHF.R.U64 R99, R8, R0.reuse, R9.reuse ;  /* 0x0000000008637219 */ /* 0x180fe20000001209 */
[----:B------:R-:W0:Y:S01]  /*6380*/  LDC.64 R26, c[0x0][0x640] ;  /* 0x00019000ff1a7b82 */ /* 0x000e220000000a00 */
[----:B------:R-:W-:Y:S01]  /*6390*/  SHF.R.U32.HI R0, RZ, R0, R9 ;  /* 0x00000000ff007219 */ /* 0x000fe20000011609 */
[----:B------:R-:W-:Y:S01]  /*63a0*/  ULDC UR4, c[0x0][0x150] ;  /* 0x0000540000047ab9 */ /* 0x000fe20000000800 */
[----:B------:R-:W-:Y:S02]  /*63b0*/  IADD3 R3, P0, RZ, -R99, RZ ;  /* 0x80000063ff037210 */ /* 0x000fe40007f1e0ff */
[----:B------:R-:W-:-:S03]  /*63c0*/  I2FP.F32.U32 R7, R12 ;  /* 0x0000000c00077245 */ /* 0x000fc60000201000 */
[----:B------:R-:W1:Y:S01]  /*63d0*/  LDC R6, c[0x0][0x618] ;  /* 0x00018600ff067b82 */ /* 0x000e620000000800 */
[----:B------:R-:W-:Y:S02]  /*63e0*/  IMAD.X R5, RZ, RZ, ~R0, P0 ;  /* 0x000000ffff057224 */ /* 0x000fe400000e0e00 */
[----:B------:R-:W-:Y:S01]  /*63f0*/  FMUL R7, R7, UR4 ;  /* 0x0000000407077c20 */ /* 0x000fe20008400000 */
[----:B------:R-:W-:Y:S01]  /*6400*/  ULDC UR4, c[0x0][0x154] ;  /* 0x0000550000047ab9 */ /* 0x000fe20000000800 */
[-C--:B------:R-:W-:Y:S02]  /*6410*/  IMAD R0, R5, R14.reuse, RZ ;  /* 0x0000000e05007224 */ /* 0x080fe400078e02ff */
[C---:B------:R-:W-:Y:S01]  /*6420*/  IMAD.WIDE.U32 R4, R3.reuse, R14, R16 ;  /* 0x0000000e03047225 */ /* 0x040fe200078e0010 */
[----:B------:R-:W2:Y:S01]  /*6430*/  LDC R11, c[0x0][0x608] ;  /* 0x00018200ff0b7b82 */ /* 0x000ea20000000800 */
[----:B------:R-:W3:Y:S02]  /*6440*/  F2I.U32.TRUNC.NTZ R7, R7 ;  /* 0x0000000700077305 */ /* 0x000ee4000020f000 */
[----:B------:R-:W-:-:S04]  /*6450*/  IMAD R3, R3, R15, R0 ;  /* 0x0000000f03037224 */ /* 0x000fc800078e0200 */
[----:B------:R-:W-:Y:S01]  /*6460*/  IMAD.IADD R3, R5, 0x1, R3 ;  /* 0x0000000105037824 */ /* 0x000fe200078e0203 */
[----:B------:R-:W4:Y:S01]  /*6470*/  LDC R8, c[0x0][0x658] ;  /* 0x00019600ff087b82 */ /* 0x000f220000000800 */
[----:B------:R-:W-:Y:S02]  /*6480*/  I2FP.F32.U32 R5, R20 ;  /* 0x0000001400057245 */ /* 0x000fe40000201000 */
[----:B0-----:R-:W-:-:S04]  /*6490*/  ISETP.NE.U32.AND P0, PT, R26, RZ, PT ;  /* 0x000000ff1a00720c */ /* 0x001fc80003f05070 */
[----:B------:R-:W-:Y:S01]  /*64a0*/  ISETP.NE.AND.EX P0, PT, R27, RZ, PT, P0 ;  /* 0x000000ff1b00720c */ /* 0x000fe20003f05300 */
[----:B------:R-:W0:Y:S01]  /*64b0*/  LDC R9, c[0x0][0x144] ;  /* 0x00005100ff097b82 */ /* 0x000e220000000800 */
[-C--:B-1----:R-:W-:Y:S01]  /*64c0*/  SHF.R.U64 R13, R4, R6.reuse, R3 ;  /* 0x00000006040d7219 */ /* 0x082fe20000001203 */
[----:B---3--:R-:W-:Y:S01]  /*64d0*/  IMAD.MOV R7, RZ, RZ, -R7 ;  /* 0x000000ffff077224 */ /* 0x008fe200078e0a07 */
[----:B------:R-:W-:Y:S01]  /*64e0*/  SHF.R.U32.HI R0, RZ, R6, R3 ;  /* 0x00000006ff007219 */ /* 0x000fe20000011603 */
[----:B------:R-:W-:-:S04]  /*64f0*/  FMUL R6, R5, UR4 ;  /* 0x0000000405067c20 */ /* 0x000fc80008400000 */
[----:B------:R-:W1:Y:S01]  /*6500*/  LDC R21, c[0x0][0x148] ;  /* 0x00005200ff157b82 */ /* 0x000e620000000800 */
[----:B------:R3:W0:Y:S01]  /*6510*/  F2I.U32.TRUNC.NTZ R14, R6 ;  /* 0x00000006000e7305 */ /* 0x000622000020f000 */
[-CC-:B--2---:R-:W-:Y:S02]  /*6520*/  SHF.R.U64 R10, R13, R11.reuse, R0.reuse ;  /* 0x0000000b0d0a7219 */ /* 0x184fe40000001200 */
[----:B------:R-:W-:-:S04]  /*6530*/  SHF.R.U32.HI R3, RZ, R11, R0 ;  /* 0x0000000bff037219 */ /* 0x000fc80000011600 */
[----:B-----5:R-:W2:Y:S01]  /*6540*/  LDC R24, c[0x0][0x648] ;  /* 0x00019200ff187b82 */ /* 0x020ea20000000800 */
[-CC-:B----4-:R-:W-:Y:S02]  /*6550*/  SHF.R.U64 R15, R10, R8.reuse, R3.reuse ;  /* 0x000000080a0f7219 */ /* 0x190fe40000001203 */
[----:B------:R-:W-:-:S03]  /*6560*/  SHF.R.U32.HI R5, RZ, R8, R3 ;  /* 0x00000008ff057219 */ /* 0x000fc60000011603 */
[----:B------:R-:W-:Y:S02]  /*6570*/  IMAD.MOV.U32 R4, RZ, RZ, R15 ;  /* 0x000000ffff047224 */ /* 0x000fe400078e000f */
[----:B------:R-:W4:Y:S01]  /*6580*/  LDC R28, c[0x0][0x638] ;  /* 0x00018e00ff1c7b82 */ /* 0x000f220000000800 */
[----:B0-----:R-:W-:-:S07]  /*6590*/  IMAD R25, R9, R7, R12 ;  /* 0x0000000709197224 */ /* 0x001fce00078e020c */
[----:B------:R-:W0:Y:S08]  /*65a0*/  LDC R29, c[0x0][0x610] ;  /* 0x00018400ff1d7b82 */ /* 0x000e300000000800 */
[----:B------:R-:W0:Y:S01]  /*65b0*/  LDC R30, c[0x0][0x600] ;  /* 0x00018000ff1e7b82 */ /* 0x000e220000000800 */
[----:B-1-3--:R-:W-:Y:S05]  /*65c0*/  @!P0 BRA `(.L_x_161) ;  /* 0x0000000000288947 */ /* 0x00afea0003800000 */
[----:B------:R-:W1:Y:S02]  /*65d0*/  LDC R0, c[0x0][0x64c] ;  /* 0x00019300ff007b82 */ /* 0x000e640000000800 */
[----:B-1----:R-:W-:-:S05]  /*65e0*/  IADD3 R3, P0, R15, R0, RZ ;  /* 0x000000000f037210 */ /* 0x002fca0007f1e0ff */
        /* <DEDUP_REMOVED lines=8> */
.L_x_161:
[----:B------:R-:W-:Y:S01]  /*6670*/  ISETP.NE.AND P0, PT, R2, 0x1, PT ;  /* 0x000000010200780c */ /* 0x000fe20003f05270 */
[----:B------:R-:W-:Y:S01]  /*6680*/  IMAD.MOV R14, RZ, RZ, -R14 ;  /* 0x000000ffff0e7224 */ /* 0x000fe200078e0a0e */
[----:B--2---:R-:W-:Y:S02]  /*6690*/  SHF.R.U64 R0, R4, R24, R5 ;  /* 0x0000001804007219 */ /* 0x004fe40000001205 */
[----:B------:R-:W-:Y:S02]  /*66a0*/  LOP3.LUT R3, R10, R97, RZ, 0xc0, !PT ;  /* 0x000000610a037212 */ /* 0x000fe400078ec0ff */
[----:B------:R-:W-:Y:S01]  /*66b0*/  LOP3.LUT R6, R13, R96, RZ, 0xc0, !PT ;  /* 0x000000600d067212 */ /* 0x000fe200078ec0ff */
[----:B------:R-:W-:Y:S02]  /*66c0*/  IMAD.MOV R4, RZ, RZ, -R0 ;  /* 0x000000ffff047224 */ /* 0x000fe400078e0a00 */
[----:B------:R-:W-:Y:S02]  /*66d0*/  IMAD R0, R92, R0, R3 ;  /* 0x000000005c007224 */ /* 0x000fe400078e0203 */
[----:B----4-:R-:W-:-:S02]  /*66e0*/  IMAD R3, R4, R28, R15 ;  /* 0x0000001c04037224 */ /* 0x010fc400078e020f */
[----:B------:R-:W-:Y:S02]  /*66f0*/  @P0 IMAD R25, R21, R14, R20 ;  /* 0x0000000e15190224 */ /* 0x000fe400078e0214 */
[----:B0-----:R-:W-:Y:S02]  /*6700*/  IMAD R5, R3, R30, R6 ;  /* 0x0000001e03057224 */ /* 0x001fe400078e0206 */
[----:B------:R-:W-:Y:S02]  /*6710*/  IMAD R0, R0, R29, R25 ;  /* 0x0000001d00007224 */ /* 0x000fe400078e0219 */
[----:B------:R-:W-:-:S03]  /*6720*/  IMAD.MOV.U32 R4, RZ, RZ, 0x1 ;  /* 0x00000001ff047424 */ /* 0x000fc600078e00ff */
[----:B------:R-:W-:Y:S02]  /*6730*/  SEL R100, R5, R0, !P0 ;  /* 0x0000000005647207 */ /* 0x000fe40004000000 */
[----:B------:R-:W-:Y:S02]  /*6740*/  PRMT R3, R4, 0x7610, R3 ;  /* 0x0000761004037816 */ /* 0x000fe40000000003 */
[----:B------:R-:W-:-:S07]  /*6750*/  SEL R0, R0, R5, !P0 ;  /* 0x0000000500007207 */ /* 0x000fce0004000000 */
.L_x_159:
[----:B------:R-:W-:Y:S01]  /*6760*/  LOP3.LUT P0, RZ, R3, 0xff, RZ, 0xc0, !PT ;  /* 0x000000ff03ff7812 */ /* 0x000fe2000780c0ff */
[----:B------:R-:W-:Y:S01]  /*6770*/  UIMAD.WIDE.U32 UR4, UR41, -0x55555555, URZ ;  /* 0xaaaaaaab290478a5 */ /* 0x000fe2000f8e003f */
[----:B------:R-:W-:-:S03]  /*6780*/  IMAD.MOV.U32 R101, RZ, RZ, R0 ;  /* 0x000000ffff657224 */ /* 0x000fc600078e0000 */
[----:B------:R-:W-:-:S04]  /*6790*/  USHF.R.U32.HI UR4, URZ, 0x2, UR5 ;  /* 0x000000023f047899 */ /* 0x000fc80008011605 */
[----:B------:R-:W-:-:S04]  /*67a0*/  UIMAD UR41, UR4, -0x6, UR41 ;  /* 0xfffffffa042978a4 */ /* 0x000fc8000f8e0229 */
[----:B------:R-:W-:Y:S08]  /*67b0*/  @P0 BRA `(.L_x_162) ;  /* 0xffffffac00240947 */ /* 0x000ff0000383ffff */
[----:B------:R-:W-:Y:S05]  /*67c0*/  EXIT ;  /* 0x000000000000794d */ /* 0x000fea0003800000 */
.L_x_7:
        /* <DEDUP_REMOVED lines=26> */
.L_x_164:
[----:B------:R-:W0:Y:S01]  /*6970*/  LDC.64 R28, c[0x0][0x640] ;  /* 0x00019000ff1c7b82 */ /* 0x000e220000000a00 */
[-CC-:B------:R-:W-:Y:S01]  /*6980*/  SHF.R.U64 R22, R14, R6.reuse, R15.reuse ;  /* 0x000000060e167219 */ /* 0x180fe2000000120f */
[----:B------:R-:W-:Y:S01]  /*6990*/  IMAD.MOV.U32 R30, RZ, RZ, 0x1 ;  /* 0x00000001ff1e7424 */ /* 0x000fe200078e00ff */
[----:B------:R-:W-:Y:S02]  /*69a0*/  SHF.R.U32.HI R6, RZ, R6, R15 ;  /* 0x00000006ff067219 */ /* 0x000fe4000001160f */
[----:B------:R-:W-:-:S03]  /*69b0*/  IADD3 R13, P0, RZ, -R22, RZ ;  /* 0x80000016ff0d7210 */ /* 0x000fc60007f1e0ff */
[----:B------:R-:W1:Y:S02]  /*69c0*/  LDC R12, c[0x0][0x618] ;  /* 0x00018600ff0c7b82 */ /* 0x000e640000000800 */
[----:B------:R-:W-:-:S04]  /*69d0*/  IMAD.X R11, RZ, RZ, ~R6, P0 ;  /* 0x000000ffff0b7224 */ /* 0x000fc800000e0e06 */
[-C--:B------:R-:W-:Y:S02]  /*69e0*/  IMAD R6, R11, R24.reuse, RZ ;  /* 0x000000180b067224 */ /* 0x080fe400078e02ff */
[----:B------:R-:W2:Y:S01]  /*69f0*/  LDC R14, c[0x0][0x608] ;  /* 0x00018200ff0e7b82 */ /* 0x000ea20000000800 */
[----:B------:R-:W-:-:S04]  /*6a00*/  IMAD.WIDE.U32 R10, R13, R24, R16 ;  /* 0x000000180d0a7225 */ /* 0x000fc800078e0010 */
[----:B------:R-:W-:-:S03]  /*6a10*/  IMAD R13, R13, R25, R6 ;  /* 0x000000190d0d7224 */ /* 0x000fc600078e0206 */
[----:B------:R-:W3:Y:S01]  /*6a20*/  LDC R27, c[0x0][0x658] ;  /* 0x00019600ff1b7b82 */ /* 0x000ee20000000800 */
[----:B------:R-:W-:Y:S01]  /*6a30*/  IMAD.IADD R11, R11, 0x1, R13 ;  /* 0x000000010b0b7824 */ /* 0x000fe200078e020d */
[----:B0-----:R-:W-:-:S04]  /*6a40*/  ISETP.NE.U32.AND P0, PT, R28, RZ, PT ;  /* 0x000000ff1c00720c */ /* 0x001fc80003f05070 */
[----:B------:R-:W-:Y:S02]  /*6a50*/  ISETP.NE.AND.EX P0, PT, R29, RZ, PT, P0 ;  /* 0x000000ff1d00720c */ /* 0x000fe40003f05300 */
[----:B------:R-:W0:Y:S01]  /*6a60*/  LDC R24, c[0x0][0x600] ;  /* 0x00018000ff187b82 */ /* 0x000e220000000800 */
[-CC-:B-1----:R-:W-:Y:S01]  /*6a70*/  SHF.R.U64 R8, R10, R12.reuse, R11.reuse ;  /* 0x0000000c0a087219 */ /* 0x182fe2000000120b */
[----:B------:R-:W-:Y:S01]  /*6a80*/  IMAD.MOV.U32 R10, RZ, RZ, -0x1 ;  /* 0xffffffffff0a7424 */ /* 0x000fe200078e00ff */
[----:B------:R-:W-:-:S05]  /*6a90*/  SHF.R.U32.HI R11, RZ, R12, R11 ;  /* 0x0000000cff0b7219 */ /* 0x000fca000001160b */
[----:B------:R-:W1:Y:S01]  /*6aa0*/  LDC R25, c[0x0][0x648] ;  /* 0x00019200ff197b82 */ /* 0x000e620000000800 */
[-CC-:B--2---:R-:W-:Y:S02]  /*6ab0*/  SHF.R.U64 R21, R8, R14.reuse, R11.reuse ;  /* 0x0000000e08157219 */ /* 0x184fe4000000120b */
[----:B------:R-:W-:-:S05]  /*6ac0*/  SHF.R.U32.HI R6, RZ, R14, R11 ;  /* 0x0000000eff067219 */ /* 0x000fca000001160b */
[----:B------:R-:W2:Y:S01]  /*6ad0*/  LDC R26, c[0x0][0x638] ;  /* 0x00018e00ff1a7b82 */ /* 0x000ea20000000800 */
[-C--:B---3--:R-:W-:Y:S02]  /*6ae0*/  SHF.L.U32 R10, R10, R27.reuse, RZ ;  /* 0x0000001b0a0a7219 */ /* 0x088fe400000006ff */
[-CC-:B------:R-:W-:Y:S02]  /*6af0*/  SHF.R.U64 R23, R21, R27.reuse, R6.reuse ;  /* 0x0000001b15177219 */ /* 0x180fe40000001206 */
[----:B------:R-:W-:Y:S02]  /*6b00*/  LOP3.LUT R32, RZ, R10, RZ, 0x33, !PT ;  /* 0x0000000aff207212 */ /* 0x000fe400078e33ff */
[----:B------:R-:W-:Y:S01]  /*6b10*/  SHF.R.U32.HI R11, RZ, R27, R6 ;  /* 0x0000001bff0b7219 */ /* 0x000fe20000011606 */
[----:B------:R-:W3:Y:S01]  /*6b20*/  LDC R31, c[0x0][0x610] ;  /* 0x00018400ff1f7b82 */ /* 0x000ee20000000800 */
[----:B------:R-:W-:Y:S01]  /*6b30*/  IMAD.MOV.U32 R10, RZ, RZ, R23 ;  /* 0x000000ffff0a7224 */ /* 0x000fe200078e0017 */
[----:B------:R-:W-:Y:S06]  /*6b40*/  @!P0 BRA `(.L_x_165) ;  /* 0x0000000000288947 */ /* 0x000fec0003800000 */
        /* <DEDUP_REMOVED lines=10> */
.L_x_165:
[----:B------:R-:W-:Y:S02]  /*6bf0*/  ISETP.NE.AND P0, PT, R2, 0x1, PT ;  /* 0x000000010200780c */ /* 0x000fe40003f05270 */
[----:B-1----:R-:W-:Y:S01]  /*6c00*/  SHF.R.U64 R6, R10, R25, R11 ;  /* 0x000000190a067219 */ /* 0x002fe2000000120b */
[----:B0-----:R-:W-:Y:S01]  /*6c10*/  VIADD R11, R24, 0xffffffff ;  /* 0xffffffff180b7836 */ /* 0x001fe20000000000 */
[----:B------:R-:W-:Y:S02]  /*6c20*/  SHF.L.U32 R30, R30, R27, RZ ;  /* 0x0000001b1e1e7219 */ /* 0x000fe400000006ff */
[----:B------:R-:W-:Y:S01]  /*6c30*/  LOP3.LUT R5, R21, R32, RZ, 0xc0, !PT ;  /* 0x0000002015057212 */ /* 0x000fe200078ec0ff */
[----:B------:R-:W-:-:S04]  /*6c40*/  IMAD.MOV R10, RZ, RZ, -R6 ;  /* 0x000000ffff0a7224 */ /* 0x000fc800078e0a06 */
[----:B------:R-:W-:Y:S01]  /*6c50*/  IMAD R6, R30, R6, R5 ;  /* 0x000000061e067224 */ /* 0x000fe200078e0205 */
[----:B------:R-:W-:Y:S01]  /*6c60*/  LOP3.LUT R5, R8, R11, RZ, 0xc0, !PT ;  /* 0x0000000b08057212 */ /* 0x000fe200078ec0ff */
[----:B------:R-:W-:Y:S02]  /*6c70*/  @P0 IMAD R7, R9, R20, R4 ;  /* 0x0000001409070224 */ /* 0x000fe400078e0204 */
[----:B--2---:R-:W-:Y:S02]  /*6c80*/  IMAD R4, R10, R26, R23 ;  /* 0x0000001a0a047224 */ /* 0x004fe400078e0217 */
[----:B---3--:R-:W-:Y:S02]  /*6c90*/  IMAD R7, R6, R31, R7 ;  /* 0x0000001f06077224 */ /* 0x008fe400078e0207 */
[----:B------:R-:W-:Y:S02]  /*6ca0*/  IMAD R4, R4, R24, R5 ;  /* 0x0000001804047224 */ /* 0x000fe400078e0205 */
[----:B------:R-:W-:-:S02]  /*6cb0*/  IMAD.MOV.U32 R8, RZ, RZ, 0x1 ;  /* 0x00000001ff087424 */ /* 0x000fc400078e00ff */
[----:B------:R-:W-:Y:S01]  /*6cc0*/  IMAD.MOV.U32 R6, RZ, RZ, R22 ;  /* 0x000000ffff067224 */ /* 0x000fe200078e0016 */
[----:B------:R-:W-:Y:S02]  /*6cd0*/  SEL R19, R4, R7, !P0 ;  /* 0x0000000704137207 */ /* 0x000fe40004000000 */
[----:B------:R-:W-:-:S07]  /*6ce0*/  SEL R21, R7, R4, !P0 ;  /* 0x0000000407157207 */ /* 0x000fce0004000000 */
.L_x_163:
[----:B------:R-:W-:-:S08]  /*6cf0*/  NOP ;  /* 0x0000000000007918 */ /* 0x000fd00000000000 */
[----:B------:R-:W0:-:S00]  /*6d00*/  USETMAXREG.DEALLOC.CTAPOOL 0x28 ;  /* 0x00000028000079c8 */ /* 0x000e0000080e0500 */
[----:B0-----:R-:W-:-:S13]  /*6d10*/  ISETP.NE.AND P0, PT, R3, RZ, PT ;  /* 0x000000ff0300720c */ /* 0x001fda0003f05270 */
[----:B------:R-:W-:Y:S05]  /*6d20*/  @P0 EXIT ;  /* 0x000000000000094d */ /* 0x000fea0003800000 */
[----:B------:R-:W-:Y:S01]  /*6d30*/  LOP3.LUT P0, RZ, R8, 0xff, RZ, 0xc0, !PT ;  /* 0x000000ff08ff7812 */ /* 0x000fe2000780c0ff */
[----:B------:R-:W-:Y:S02]  /*6d40*/  IMAD.MOV.U32 R3, RZ, RZ, 0x1 ;  /* 0x00000001ff037424 */ /* 0x000fe400078e00ff */
[----:B------:R-:W-:-:S10]  /*6d50*/  IMAD.MOV.U32 R8, RZ, RZ, RZ ;  /* 0x000000ffff087224 */ /* 0x000fd400078e00ff */
[----:B------:R-:W-:Y:S05]  /*6d60*/  @!P0 BRA `(.L_x_166) ;  /* 0x0000000c00248947 */ /* 0x000fea0003800000 */
[----:B------:R-:W0:Y:S01]  /*6d70*/  LDC R3, c[0x0][0x28c] ;  /* 0x0000a300ff037b82 */ /* 0x000e220000000800 */
[----:B------:R-:W-:Y:S01]  /*6d80*/  ULDC UR5, c[0x0][0x658] ;  /* 0x0001960000057ab9 */ /* 0x000fe20000000800 */
[----:B------:R-:W-:Y:S01]  /*6d90*/  UMOV UR6, 0xffffffff ;  /* 0xffffffff00067882 */ /* 0x000fe20000000000 */
[----:B------:R-:W-:Y:S01]  /*6da0*/  BSSY B0, `(.L_x_166) ;  /* 0x00000c5000007945 */ /* 0x000fe20003800000 */
[----:B------:R-:W-:Y:S01]  /*6db0*/  USHF.L.U32 UR6, UR6, UR5, URZ ;  /* 0x0000000506067299 */ /* 0x000fe2000800063f */
[----:B------:R-:W-:Y:S01]  /*6dc0*/  IMAD.MOV.U32 R10, RZ, RZ, 0x1 ;  /* 0x00000001ff0a7424 */ /* 0x000fe200078e00ff */
[----:B------:R-:W-:Y:S01]  /*6dd0*/  LOP3.LUT R9, R18, 0x2, RZ, 0xfc, !PT ;  /* 0x0000000212097812 */ /* 0x000fe200078efcff */
[----:B------:R-:W-:Y:S01]  /*6de0*/  IMAD.MOV.U32 R8, RZ, RZ, RZ ;  /* 0x000000ffff087224 */ /* 0x000fe200078e00ff */
[----:B------:R-:W1:Y:S01]  /*6df0*/  S2UR UR8, SR_CgaCtaId ;  /* 0x00000000000879c3 */ /* 0x000e620000008800 */
[----:B------:R-:W-:Y:S01]  /*6e00*/  ULDC UR4, c[0x0][0x600] ;  /* 0x0001800000047ab9 */ /* 0x000fe20000000800 */
[----:B------:R-:W-:Y:S01]  /*6e10*/  UMOV UR7, 0x1 ;  /* 0x0000000100077882 */ /* 0x000fe20000000000 */
[----:B------:R-:W-:-:S02]  /*6e20*/  UIADD3 UR15, UR4, -0x1, URZ ;  /* 0xffffffff040f7890 */ /* 0x000fc4000fffe03f */
[----:B------:R-:W-:Y:S02]  /*6e30*/  USHF.L.U32 UR17, UR7, UR5, URZ ;  /* 0x0000000507117299 */ /* 0x000fe4000800063f */
[----:B------:R-:W-:Y:S01]  /*6e40*/  ULOP3.LUT UR16, URZ, UR6, URZ, 0x33, !UPT ;  /* 0x000000063f107292 */ /* 0x000fe2000f8e333f */
[----:B------:R-:W-:Y:S01]  /*6e50*/  ULDC.64 UR20, c[0x0][0x198] ;  /* 0x0000660000147ab9 */ /* 0x000fe20000000a00 */
[----:B0-----:R-:W-:-:S05]  /*6e60*/  VIADD R3, R3, 0x3f ;  /* 0x0000003f03037836 */ /* 0x001fca0000000000 */
[----:B------:R-:W-:Y:S01]  /*6e70*/  SHF.R.S32.HI R4, RZ, 0x1f, R3 ;  /* 0x0000001fff047819 */ /* 0x000fe20000011403 */
[----:B-1----:R-:W-:-:S03]  /*6e80*/  IMAD.U32 R12, RZ, RZ, UR8 ;  /* 0x00000008ff0c7e24 */ /* 0x002fc6000f8e00ff */
[----:B------:R-:W-:Y:S01]  /*6e90*/  LEA.HI R4, R4, R3, RZ, 0x6 ;  /* 0x0000000304047211 */ /* 0x000fe200078f30ff */
[----:B------:R-:W-:-:S03]  /*6ea0*/  IMAD.MOV.U32 R3, RZ, RZ, 0x1 ;  /* 0x00000001ff037424 */ /* 0x000fc600078e00ff */
[----:B------:R-:W-:-:S05]  /*6eb0*/  SHF.R.S32.HI R11, RZ, 0x6, R4 ;  /* 0x00000006ff0b7819 */ /* 0x000fca0000011404 */
[----:B------:R-:W-:-:S07]  /*6ec0*/  VIADD R13, R11, 0x1 ;  /* 0x000000010b0d7836 */ /* 0x000fce0000000000 */
.L_x_177:
[----:B------:R-:W-:-:S03]  /*6ed0*/  UMOV UR4, 0xffffffff ;  /* 0xffffffff00047882 */ /* 0x000fc60000000000 */
[----:B------:R-:W-:Y:S05]  /*6ee0*/  BRA.DIV UR4, `(.L_x_167) ;  /* 0x0000000e04f47947 */ /* 0x000fea000b800000 */
[----:B------:R-:W-:-:S13]  /*6ef0*/  ELECT P6, URZ, PT ;  /* 0x00000000003f782f */ /* 0x000fda00038c0000 */
.L_x_190:
[----:B------:R-:W0:Y:S01]  /*6f00*/  LDC R4, c[0x0][0x28c] ;  /* 0x0000a300ff047b82 */ /* 0x000e220000000800 */
[----:B------:R-:W-:Y:S01]  /*6f10*/  BSSY B1, `(.L_x_168) ;  /* 0x000003b000017945 */ /* 0x000fe20003800000 */
[----:B0-----:R-:W-:-:S13]  /*6f20*/  ISETP.LT.OR P6, PT, R4, 0x1, !P6 ;  /* 0x000000010400780c */ /* 0x001fda00077c1670 */
[----:B------:R-:W-:Y:S05]  /*6f30*/  @P6 BRA `(.L_x_169) ;  /* 0x0000000000e06947 */ /* 0x000fea0003800000 */
[----:B------:R-:W-:Y:S02]  /*6f40*/  IMAD R21, R21, 0x8, R12 ;  /* 0x0000000815157824 */ /* 0x000fe400078e020c */
[----:B------:R-:W-:Y:S02]  /*6f50*/  IMAD.SHL.U32 R19, R19, 0x80, RZ ;  /* 0x0000008013137824 */ /* 0x000fe400078e00ff */
[----:B------:R-:W-:Y:S02]  /*6f60*/  IMAD.MOV.U32 R22, RZ, RZ, RZ ;  /* 0x000000ffff167224 */ /* 0x000fe400078e00ff */
[----:B------:R-:W-:Y:S02]  /*6f70*/  IMAD.MOV.U32 R4, RZ, RZ, R13 ;  /* 0x000000ffff047224 */ /* 0x000fe400078e000d */
[----:B------:R-:W-:Y:S02]  /*6f80*/  IMAD.MOV.U32 R5, RZ, RZ, R3 ;  /* 0x000000ffff057224 */ /* 0x000fe400078e0003 */
[----:B------:R-:W-:-:S02]  /*6f90*/  IMAD.MOV.U32 R7, RZ, RZ, R8 ;  /* 0x000000ffff077224 */ /* 0x000fc400078e0008 */
[----:B------:R-:W-:-:S07]  /*6fa0*/  IMAD.SHL.U32 R21, R21, 0x10, RZ ;  /* 0x0000001015157824 */ /* 0x000fce00078e00ff */
.L_x_172:
[----:B------:R-:W0:Y:S01]  /*6fb0*/  S2UR UR4, SR_CgaCtaId ;  /* 0x00000000000479c3 */ /* 0x000e220000008800 */
[----:B------:R-:W-:Y:S02]  /*6fc0*/  MOV R15, 0x400 ;  /* 0x00000400000f7802 */ /* 0x000fe40000000f00 */
[----:B------:R-:W-:Y:S02]  /*6fd0*/  SHF.L.U32 R14, R5, 0x1f, RZ ;  /* 0x0000001f050e7819 */ /* 0x000fe400000006ff */
[----:B------:R-:W-:Y:S01]  /*6fe0*/  ISETP.NE.AND P1, PT, R0, RZ, PT ;  /* 0x000000ff0000720c */ /* 0x000fe20003f25270 */
[----:B0-----:R-:W-:-:S05]  /*6ff0*/  IMAD.U32 R12, RZ, RZ, UR4 ;  /* 0x00000004ff0c7e24 */ /* 0x001fca000f8e00ff */
[----:B------:R-:W-:-:S07]  /*7000*/  LEA R20, R12, R15, 0x18 ;  /* 0x0000000f0c147211 */ /* 0x000fce00078ec0ff */
[----:B------:R-:W0:Y:S01]  /*7010*/  @!P1 LDC R15, c[0x0][0x500] ;  /* 0x00014000ff0f9b82 */ /* 0x000e220000000800 */
[----:B------:R-:W-:-:S04]  /*7020*/  IMAD R23, R7, 0x8, R20 ;  /* 0x0000000807177824 */ /* 0x000fc800078e0214 */
[----:B------:R-:W1:Y:S02]  /*7030*/  SYNCS.PHASECHK.TRANS64.TRYWAIT P0, [R23+URZ+0x30], R14 ;  /* 0x0000300e170075a7 */ /* 0x000e64000800017f */
[----:B-1----:R-:W-:Y:S05]  /*7040*/  @!P0 BRA `(.L_x_170) ;  /* 0x0000000c00bc8947 */ /* 0x002fea0003800000 */
.L_x_191:
[----:B-1----:R-:W-:Y:S01]  /*7050*/  PRMT R14, R9, 0x9910, RZ ;  /* 0x00009910090e7816 */ /* 0x002fe200000000ff */
[----:B0-----:R0:W-:Y:S03]  /*7060*/  @!P1 SYNCS.ARRIVE.TRANS64 RZ, [R23+URZ], R15 ;  /* 0x0000000f17ff99a7 */ /* 0x0011e6000800003f */
[----:B------:R-:W-:-:S13]  /*7070*/  ISETP.NE.AND P0, PT, R14, 0x2, PT ;  /* 0x000000020e00780c */ /* 0x000fda0003f05270 */
[----:B0-----:R-:W-:Y:S05]  /*7080*/  @P0 BRA `(.L_x_171) ;  /* 0x0000000000040947 */ /* 0x001fea0003800000 */
[----:B------:R-:W-:Y:S01]  /*7090*/  BPT.TRAP 0x1 ;  /* 0x000000040000795c */ /* 0x000fe20000300000 */
.L_x_171:
[----:B------:R-:W-:Y:S01]  /*70a0*/  IMAD R14, R7, 0x8, R12 ;  /* 0x00000008070e7824 */ /* 0x000fe200078e020c */
[----:B------:R-:W-:Y:S01]  /*70b0*/  R2UR UR9, R23 ;  /* 0x00000000170972ca */ /* 0x000fe200000e0000 */
[----:B------:R-:W-:Y:S01]  /*70c0*/  VIADD R4, R4, 0xffffffff ;  /* 0xffffffff04047836 */ /* 0x000fe20000000000 */
[----:B------:R-:W-:Y:S01]  /*70d0*/  UIADD3 UR4, UP0, UR20, 0xf0, URZ ;  /* 0x000000f014047890 */ /* 0x000fe2000ff1e03f */
[----:B------:R-:W-:Y:S01]  /*70e0*/  IMAD.SHL.U32 R14, R14, 0x400, RZ ;  /* 0x000004000e0e7824 */ /* 0x000fe200078e00ff */
[----:B------:R-:W-:Y:S01]  /*70f0*/  R2UR UR11, R21 ;  /* 0x00000000150b72ca */ /* 0x000fe200000e0000 */
[----:B------:R-:W-:Y:S01]  /*7100*/  UIADD3 UR22, UP1, UR20, 0x1f0, URZ ;  /* 0x000001f014167890 */ /* 0x000fe2000ff3e03f */
[----:B------:R-:W-:Y:S01]  /*7110*/  R2UR UR10, R22 ;  /* 0x00000000160a72ca */ /* 0x000fe200000e0000 */
[--C-:B------:R-:W-:Y:S01]  /*7120*/  IMAD R14, R14, 0x2, R20.reuse ;  /* 0x000000020e0e7824 */ /* 0x100fe200078e0214 */
[----:B------:R-:W-:Y:S01]  /*7130*/  R2UR UR12, R6 ;  /* 0x00000000060c72ca */ /* 0x000fe200000e0000 */
[----:B------:R-:W-:Y:S01]  /*7140*/  IMAD R20, R7, 0x4000, R20 ;  /* 0x0000400007147824 */ /* 0x000fe200078e0214 */
[----:B------:R-:W-:Y:S01]  /*7150*/  R2UR UR18, R19 ;  /* 0x00000000131272ca */ /* 0x000fe200000e0000 */
[----:B------:R-:W-:Y:S01]  /*7160*/  VIADD R7, R7, 0x1 ;  /* 0x0000000107077836 */ /* 0x000fe20000000000 */
[----:B------:R-:W-:Y:S01]  /*7170*/  R2UR UR5, R14 ;  /* 0x000000000e0572ca */ /* 0x000fe200000e0000 */
[----:B------:R-:W-:Y:S01]  /*7180*/  UIADD3.X UR23, URZ, UR21, URZ, UP1, !UPT ;  /* 0x000000153f177290 */ /* 0x000fe20008ffe43f */
[----:B------:R-:W-:Y:S01]  /*7190*/  R2UR UR8, R20 ;  /* 0x00000000140872ca */ /* 0x000fe200000e0000 */
[----:B------:R-:W-:Y:S01]  /*71a0*/  UMOV UR19, 0xff0000 ;  /* 0x00ff000000137882 */ /* 0x000fe20000000000 */
[----:B------:R-:W-:Y:S01]  /*71b0*/  ISETP.GT.AND P1, PT, R4, 0x1, PT ;  /* 0x000000010400780c */ /* 0x000fe20003f24270 */
[----:B------:R-:W-:Y:S01]  /*71c0*/  UMOV UR6, 0x0 ;  /* 0x0000000000067882 */ /* 0x000fe20000000000 */
[----:B------:R-:W-:Y:S01]  /*71d0*/  UMOV UR7, 0x10000000 ;  /* 0x1000000000077882 */ /* 0x000fe20000000000 */
[----:B------:R-:W-:Y:S01]  /*71e0*/  ISETP.NE.AND P0, PT, R7, 0x6, PT ;  /* 0x000000060700780c */ /* 0x000fe20003f05270 */
[----:B------:R-:W-:-:S03]  /*71f0*/  VIADD R22, R22, 0x40 ;  /* 0x0000004016167836 */ /* 0x000fc60000000000 */
[----:B------:R-:W-:Y:S02]  /*7200*/  SEL R14, RZ, 0x1, P0 ;  /* 0x00000001ff0e7807 */ /* 0x000fe40000000000 */
[----:B------:R-:W-:Y:S01]  /*7210*/  UIADD3 UR13, UR5, 0x180, URZ ;  /* 0x00000180050d7890 */ /* 0x000fe2000fffe03f */
[----:B------:R-:W-:Y:S01]  /*7220*/  SEL R7, R7, RZ, P0 ;  /* 0x000000ff07077207 */ /* 0x000fe20000000000 */
[----:B------:R-:W-:Y:S01]  /*7230*/  UIADD3.X UR5, URZ, UR21, URZ, UP0, !UPT ;  /* 0x000000153f057290 */ /* 0x000fe200087fe43f */
[----:B------:R-:W-:Y:S01]  /*7240*/  LOP3.LUT R5, R5, R14, RZ, 0x3c, !PT ;  /* 0x0000000e05057212 */ /* 0x000fe200078e3cff */
[----:B------:R-:W-:-:S03]  /*7250*/  UIADD3 UR14, UR8, 0x18180, URZ ;  /* 0x00018180080e7890 */ /* 0x000fc6000fffe03f */
[----:B------:R-:W-:-:S04]  /*7260*/  UMOV UR8, UR13 ;  /* 0x0000000d00087c82 */ /* 0x000fc80008000000 */
[----:B------:R0:W-:Y:S02]  /*7270*/  UTMALDG.3D.MULTICAST [UR8], [UR4], UR19, desc[UR6] ;  /* 0x00000608040073b4 */ /* 0x0001e40008011813 */
[----:B0-----:R-:W-:Y:S01]  /*7280*/  UMOV UR8, UR14 ;  /* 0x0000000e00087c82 */ /* 0x001fe20008000000 */
[----:B------:R-:W-:Y:S02]  /*7290*/  UMOV UR11, UR18 ;  /* 0x00000012000b7c82 */ /* 0x000fe40008000000 */
[----:B------:R0:W-:Y:S02]  /*72a0*/  UTMALDG.3D [UR8], [UR22], desc[UR6] ;  /* 0x00000608160075b4 */ /* 0x0001e40008011000 */
[----:B0-----:R-:W-:Y:S05]  /*72b0*/  @P1 BRA `(.L_x_172) ;  /* 0xfffffffc003c1947 */ /* 0x001fea000383ffff */
.L_x_169:
[----:B------:R-:W-:Y:S05]  /*72c0*/  BSYNC B1 ;  /* 0x0000000000017941 */ /* 0x000fea0003800000 */
.L_x_168:
[----:B------:R-:W-:Y:S01]  /*72d0*/  LOP3.LUT P1, RZ, R10, 0xff, RZ, 0xc0, !PT ;  /* 0x000000ff0aff7812 */ /* 0x000fe2000782c0ff */
[C---:B------:R-:W-:Y:S01]  /*72e0*/  IMAD.IADD R7, R11.reuse, 0x1, R8 ;  /* 0x000000010b077824 */ /* 0x040fe200078e0208 */
[----:B------:R-:W-:Y:S01]  /*72f0*/  ULDC.64 UR4, c[0x0][0x650] ;  /* 0x0001940000047ab9 */ /* 0x000fe20000000a00 */
[----:B------:R-:W-:Y:S01]  /*7300*/  ISETP.GE.U32.AND P2, PT, R11, 0x6, PT ;  /* 0x000000060b00780c */ /* 0x000fe20003f46070 */
[----:B------:R-:W-:Y:S01]  /*7310*/  BSSY B1, `(.L_x_173) ;  /* 0x000006b000017945 */ /* 0x000fe20003800000 */
[----:B------:R-:W-:Y:S01]  /*7320*/  IMAD.MOV.U32 R21, RZ, RZ, -0x1 ;  /* 0xffffffffff157424 */ /* 0x000fe200078e00ff */
[----:B------:R-:W-:Y:S01]  /*7330*/  ISETP.GT.U32.AND P0, PT, R7, 0x5, PT ;  /* 0x000000050700780c */ /* 0x000fe20003f04070 */
[----:B------:R-:W-:Y:S01]  /*7340*/  IMAD.MOV.U32 R19, RZ, RZ, -0x1 ;  /* 0xffffffffff137424 */ /* 0x000fe200078e00ff */
[----:B------:R-:W-:Y:S02]  /*7350*/  PRMT R10, RZ, 0x7610, R10 ;  /* 0x00007610ff0a7816 */ /* 0x000fe4000000000a */
[----:B------:R-:W-:-:S03]  /*7360*/  ISETP.LT.U32.AND P0, PT, R11, 0x6, P0 ;  /* 0x000000060b00780c */ /* 0x000fc60000701070 */
[----:B------:R-:W0:Y:S01]  /*7370*/  @P1 S2R R12, SR_CgaCtaId ;  /* 0x00000000000c1919 */ /* 0x000e220000008800 */
[----:B------:R-:W-:-:S04]  /*7380*/  @P1 MOV R5, 0x400 ;  /* 0x0000040000051802 */ /* 0x000fc80000000f00 */
[----:B0-----:R-:W-:Y:S01]  /*7390*/  @P1 LEA R6, R12, R5, 0x18 ;  /* 0x000000050c061211 */ /* 0x001fe200078ec0ff */
[----:B------:R-:W-:Y:S01]  /*73a0*/  IMAD.WIDE.U32 R4, R7, -0x55555555, RZ ;  /* 0xaaaaaaab07047825 */ /* 0x000fe200078e00ff */
[----:B------:R-:W-:Y:S02]  /*73b0*/  SEL R4, RZ, 0x1, !P0 ;  /* 0x00000001ff047807 */ /* 0x000fe40004000000 */
[----:B------:R0:W-:Y:S01]  /*73c0*/  @P1 SYNCS.ARRIVE.TRANS64.A1T0 RZ, [R6+URZ+0x78], RZ ;  /* 0x000078ff06ff19a7 */ /* 0x0001e2000810003f */
[----:B------:R-:W-:Y:S02]  /*73d0*/  IADD3 R16, P1, R16, UR36, RZ ;  /* 0x0000002410107c10 */ /* 0x000fe4000ff3e0ff */
[----:B------:R-:W-:Y:S02]  /*73e0*/  LOP3.LUT R3, R3, R4, RZ, 0x3c, !PT ;  /* 0x0000000403037212 */ /* 0x000fe400078e3cff */
[----:B------:R-:W-:Y:S02]  /*73f0*/  IADD3.X R17, R17, UR42, RZ, P1, !PT ;  /* 0x0000002a11117c10 */ /* 0x000fe40008ffe4ff */
[----:B------:R-:W-:-:S02]  /*7400*/  ISETP.GE.U32.AND P0, PT, R16, UR4, PT ;  /* 0x0000000410007c0c */ /* 0x000fc4000bf06070 */
[----:B0-----:R-:W-:Y:S02]  /*7410*/  SHF.R.U32.HI R6, RZ, 0x2, R5 ;  /* 0x00000002ff067819 */ /* 0x001fe40000011605 */
[----:B------:R-:W-:Y:S02]  /*7420*/  ISETP.GE.U32.AND.EX P0, PT, R17, UR5, PT, P0 ;  /* 0x0000000511007c0c */ /* 0x000fe4000bf06100 */
[----:B------:R-:W-:Y:S01]  /*7430*/  @P2 LOP3.LUT R3, R3, 0x1, R6, 0x78, !PT ;  /* 0x0000000103032812 */ /* 0x000fe200078e7806 */
[----:B------:R-:W-:Y:S01]  /*7440*/  IMAD R8, R6, -0x6, R7 ;  /* 0xfffffffa06087824 */ /* 0x000fe200078e0207 */
[----:B------:R-:W-:Y:S01]  /*7450*/  PRMT R4, RZ, 0x7610, R4 ;  /* 0x00007610ff047816 */ /* 0x000fe20000000004 */
[----:B------:R-:W-:-:S08]  /*7460*/  IMAD.MOV.U32 R6, RZ, RZ, -0x1 ;  /* 0xffffffffff067424 */ /* 0x000fd000078e00ff */
[----:B------:R-:W-:Y:S05]  /*7470*/  @P0 BRA `(.L_x_174) ;  /* 0x0000000400500947 */ /* 0x000fea0003800000 */
[----:B------:R-:W0:Y:S01]  /*7480*/  S2R R19, SR_CTAID.X ;  /* 0x0000000000137919 */ /* 0x000e220000002500 */
[----:B------:R-:W-:Y:S01]  /*7490*/  ULDC.64 UR4, c[0x0][0x628] ;  /* 0x00018a0000047ab9 */ /* 0x000fe20000000a00 */
[----:B------:R-:W1:Y:S01]  /*74a0*/  LDC R20, c[0x0][0x144] ;  /* 0x00005100ff147b82 */ /* 0x000e620000000800 */
[----:B------:R-:W-:Y:S01]  /*74b0*/  ISETP.NE.U32.AND P0, PT, RZ, UR4, PT ;  /* 0x00000004ff007c0c */ /* 0x000fe2000bf05070 */
[----:B------:R-:W2:Y:S01]  /*74c0*/  S2R R14, SR_CTAID.Y ;  /* 0x00000000000e7919 */ /* 0x000ea20000002600 */
[----:B------:R-:W-:Y:S01]  /*74d0*/  ULDC UR7, c[0x0][0x630] ;  /* 0x00018c0000077ab9 */ /* 0x000fe20000000800 */
[----:B------:R-:W-:Y:S01]  /*74e0*/  ULDC UR8, c[0x0][0x150] ;  /* 0x0000540000087ab9 */ /* 0x000fe20000000800 */
[----:B------:R-:W-:Y:S01]  /*74f0*/  ISETP.NE.AND.EX P0, PT, RZ, UR5, PT, P0 ;  /* 0x00000005ff007c0c */ /* 0x000fe2000bf05300 */
[----:B------:R-:W-:Y:S02]  /*7500*/  IMAD.MOV.U32 R4, RZ, RZ, R16 ;  /* 0x000000ffff047224 */ /* 0x000fe400078e0010 */
[----:B------:R-:W-:Y:S01]  /*7510*/  IMAD.MOV.U32 R5, RZ, RZ, R17 ;  /* 0x000000ffff057224 */ /* 0x000fe200078e0011 */
[----:B0-----:R-:W-:-:S09]  /*7520*/  I2FP.F32.U32 R21, R19 ;  /* 0x0000001300157245 */ /* 0x001fd20000201000 */
[----:B------:R-:W-:Y:S05]  /*7530*/  @!P0 BRA `(.L_x_175) ;  /* 0x0000000000288947 */ /* 0x000fea0003800000 */
[----:B------:R-:W-:Y:S02]  /*7540*/  ULDC UR6, c[0x0][0x634] ;  /* 0x00018d0000067ab9 */ /* 0x000fe40000000800 */
[----:B------:R-:W-:-:S05]  /*7550*/  IADD3 R5, P0, R16, UR6, RZ ;  /* 0x0000000610057c10 */ /* 0x000fca000ff1e0ff */
[----:B------:R-:W-:-:S04]  /*7560*/  IMAD.X R15, RZ, RZ, R17, P0 ;  /* 0x000000ffff0f7224 */ /* 0x000fc800000e0611 */
[----:B------:R-:W-:-:S04]  /*7570*/  IMAD.WIDE.U32 R6, R15, UR4, RZ ;  /* 0x000000040f067c25 */ /* 0x000fc8000f8e00ff */
[----:B------:R-:W-:-:S04]  /*7580*/  IMAD.WIDE.U32 R6, P0, R5, UR5, R6 ;  /* 0x0000000505067c25 */ /* 0x000fc8000f800006 */
[----:B------:R-:W-:-:S04]  /*7590*/  IMAD.WIDE.U32 R4, R5, UR4, RZ ;  /* 0x0000000405047c25 */ /* 0x000fc8000f8e00ff */
[----:B------:R-:W-:Y:S01]  /*75a0*/  IMAD.MOV.U32 R4, RZ, RZ, R7 ;  /* 0x000000ffff047224 */ /* 0x000fe200078e0007 */
[----:B------:R-:W-:Y:S01]  /*75b0*/  IADD3 RZ, P1, R5, R6, RZ ;  /* 0x0000000605ff7210 */ /* 0x000fe20007f3e0ff */
[----:B------:R-:W-:-:S04]  /*75c0*/  IMAD.X R5, RZ, RZ, RZ, P0 ;  /* 0x000000ffff057224 */ /* 0x000fc800000e06ff */
[----:B------:R-:W-:-:S08]  /*75d0*/  IMAD.WIDE.U32.X R4, R15, UR5, R4, P1 ;  /* 0x000000050f047c25 */ /* 0x000fd000088e0404 */
.L_x_175:
[----:B------:R-:W-:Y:S01]  /*75e0*/  FMUL R21, R21, UR8 ;  /* 0x0000000815157c20 */ /* 0x000fe20008400000 */
[--C-:B------:R-:W-:Y:S01]  /*75f0*/  SHF.R.U64 R15, R4, UR7, R5.reuse ;  /* 0x00000007040f7c19 */ /* 0x100fe20008001205 */
[----:B------:R-:W-:Y:S01]  /*7600*/  ULDC.64 UR4, c[0x0][0x620] ;  /* 0x0001880000047ab9 */ /* 0x000fe20000000a00 */
[----:B------:R-:W-:Y:S01]  /*7610*/  SHF.R.U32.HI R4, RZ, UR7, R5 ;  /* 0x00000007ff047c19 */ /* 0x000fe20008011605 */
[----:B------:R-:W-:Y:S01]  /*7620*/  ULDC.64 UR6, c[0x0][0x640] ;  /* 0x0001900000067ab9 */ /* 0x000fe20000000a00 */
[----:B------:R-:W-:Y:S01]  /*7630*/  IADD3 R5, P0, RZ, -R15, RZ ;  /* 0x8000000fff057210 */ /* 0x000fe20007f1e0ff */
[----:B------:R-:W0:Y:S04]  /*7640*/  F2I.U32.TRUNC.NTZ R21, R21 ;  /* 0x0000001500157305 */ /* 0x000e28000020f000 */
[----:B------:R-:W-:Y:S01]  /*7650*/  IMAD.X R4, RZ, RZ, ~R4, P0 ;  /* 0x000000ffff047224 */ /* 0x000fe200000e0e04 */
[----:B------:R-:W-:-:S03]  /*7660*/  ISETP.NE.U32.AND P0, PT, RZ, UR6, PT ;  /* 0x00000006ff007c0c */ /* 0x000fc6000bf05070 */
[----:B------:R-:W-:Y:S01]  /*7670*/  IMAD R4, R4, UR4, RZ ;  /* 0x0000000404047c24 */ /* 0x000fe2000f8e02ff */
[----:B------:R-:W-:-:S03]  /*7680*/  ISETP.NE.AND.EX P0, PT, RZ, UR7, PT, P0 ;  /* 0x00000007ff007c0c */ /* 0x000fc6000bf05300 */
[C---:B------:R-:W-:Y:S01]  /*7690*/  IMAD R7, R5.reuse, UR5, R4 ;  /* 0x0000000505077c24 */ /* 0x040fe2000f8e0204 */
[----:B------:R-:W-:Y:S01]  /*76a0*/  ULDC UR5, c[0x0][0x154] ;  /* 0x0000550000057ab9 */ /* 0x000fe20000000800 */
[----:B------:R-:W-:Y:S01]  /*76b0*/  IMAD.WIDE.U32 R4, R5, UR4, R16 ;  /* 0x0000000405047c25 */ /* 0x000fe2000f8e0010 */
[----:B------:R-:W-:-:S03]  /*76c0*/  ULDC UR4, c[0x0][0x618] ;  /* 0x0001860000047ab9 */ /* 0x000fc60000000800 */
[----:B0-----:R-:W-:Y:S02]  /*76d0*/  IMAD.MOV R6, RZ, RZ, -R21 ;  /* 0x000000ffff067224 */ /* 0x001fe400078e0a15 */
[----:B------:R-:W0:Y:S01]  /*76e0*/  LDC R21, c[0x0][0x148] ;  /* 0x00005200ff157b82 */ /* 0x000e220000000800 */
[----:B------:R-:W-:Y:S02]  /*76f0*/  IMAD.IADD R5, R5, 0x1, R7 ;  /* 0x0000000105057824 */ /* 0x000fe400078e0207 */
[----:B-1----:R-:W-:Y:S01]  /*7700*/  IMAD R19, R20, R6, R19 ;  /* 0x0000000614137224 */ /* 0x002fe200078e0213 */
[----:B--2---:R-:W-:Y:S02]  /*7710*/  I2FP.F32.U32 R6, R14 ;  /* 0x0000000e00067245 */ /* 0x004fe40000201000 */
[--C-:B------:R-:W-:Y:S02]  /*7720*/  SHF.R.U64 R20, R4, UR4, R5.reuse ;  /* 0x0000000404147c19 */ /* 0x100fe40008001205 */
[----:B------:R-:W-:Y:S01]  /*7730*/  SHF.R.U32.HI R5, RZ, UR4, R5 ;  /* 0x00000004ff057c19 */ /* 0x000fe20008011605 */
[----:B------:R-:W-:Y:S01]  /*7740*/  FMUL R6, R6, UR5 ;  /* 0x0000000506067c20 */ /* 0x000fe20008400000 */
[----:B------:R-:W-:-:S02]  /*7750*/  ULDC UR4, c[0x0][0x608] ;  /* 0x0001820000047ab9 */ /* 0x000fc40000000800 */
[--C-:B------:R-:W-:Y:S01]  /*7760*/  SHF.R.U64 R23, R20, UR4, R5.reuse ;  /* 0x0000000414177c19 */ /* 0x100fe20008001205 */
[----:B------:R1:W2:Y:S01]  /*7770*/  F2I.U32.TRUNC.NTZ R24, R6 ;  /* 0x0000000600187305 */ /* 0x0002a2000020f000 */
[----:B------:R-:W-:Y:S01]  /*7780*/  SHF.R.U32.HI R4, RZ, UR4, R5 ;  /* 0x00000004ff047c19 */ /* 0x000fe20008011605 */
[----:B------:R-:W-:-:S03]  /*7790*/  ULDC UR4, c[0x0][0x658] ;  /* 0x0001960000047ab9 */ /* 0x000fc60000000800 */
[--C-:B------:R-:W-:Y:S02]  /*77a0*/  SHF.R.U64 R22, R23, UR4, R4.reuse ;  /* 0x0000000417167c19 */ /* 0x100fe40008001204 */
[----:B------:R-:W-:-:S03]  /*77b0*/  SHF.R.U32.HI R25, RZ, UR4, R4 ;  /* 0x00000004ff197c19 */ /* 0x000fc60008011604 */
[----:B------:R-:W-:Y:S02]  /*77c0*/  IMAD.MOV.U32 R4, RZ, RZ, R22 ;  /* 0x000000ffff047224 */ /* 0x000fe400078e0016 */
[----:B------:R-:W-:Y:S01]  /*77d0*/  IMAD.MOV.U32 R5, RZ, RZ, R25 ;  /* 0x000000ffff057224 */ /* 0x000fe200078e0019 */
[----:B-1----:R-:W-:Y:S06]  /*77e0*/  @!P0 BRA `(.L_x_176) ;  /* 0x0000000000288947 */ /* 0x002fec0003800000 */
        /* <DEDUP_REMOVED lines=10> */
.L_x_176:
[----:B------:R-:W-:Y:S01]  /*7890*/  ISETP.NE.AND P0, PT, R2, 0x1, PT ;  /* 0x000000010200780c */ /* 0x000fe20003f05270 */
[----:B------:R-:W-:Y:S01]  /*78a0*/  ULDC UR4, c[0x0][0x648] ;  /* 0x0001920000047ab9 */ /* 0x000fe20000000800 */
[----:B------:R-:W-:Y:S01]  /*78b0*/  LOP3.LUT R23, R23, UR16, RZ, 0xc0, !PT ;  /* 0x0000001017177c12 */ /* 0x000fe2000f8ec0ff */
[----:B--2---:R-:W-:Y:S01]  /*78c0*/  IMAD.MOV R24, RZ, RZ, -R24 ;  /* 0x000000ffff187224 */ /* 0x004fe200078e0a18 */
[----:B------:R-:W-:Y:S01]  /*78d0*/  SHF.R.U64 R4, R4, UR4, R5 ;  /* 0x0000000404047c19 */ /* 0x000fe20008001205 */
[----:B------:R-:W-:Y:S01]  /*78e0*/  ULDC UR4, c[0x0][0x638] ;  /* 0x00018e0000047ab9 */ /* 0x000fe20000000800 */
[----:B------:R-:W-:Y:S01]  /*78f0*/  LOP3.LUT R7, R20, UR15, RZ, 0xc0, !PT ;  /* 0x0000000f14077c12 */ /* 0x000fe2000f8ec0ff */
[----:B------:R-:W-:Y:S01]  /*7900*/  ULDC UR5, c[0x0][0x610] ;  /* 0x0001840000057ab9 */ /* 0x000fe20000000800 */
[----:B------:R-:W-:Y:S02]  /*7910*/  IMAD.MOV.U32 R6, RZ, RZ, R15 ;  /* 0x000000ffff067224 */ /* 0x000fe400078e000f */
[----:B------:R-:W-:-:S02]  /*7920*/  IMAD.MOV R5, RZ, RZ, -R4 ;  /* 0x000000ffff057224 */ /* 0x000fc400078e0a04 */
[----:B------:R-:W-:Y:S02]  /*7930*/  IMAD R4, R4, UR17, R23 ;  /* 0x0000001104047c24 */ /* 0x000fe4000f8e0217 */
[----:B0-----:R-:W-:Y:S02]  /*7940*/  @P0 IMAD R19, R21, R24, R14 ;  /* 0x0000001815130224 */ /* 0x001fe400078e020e */
[----:B------:R-:W-:Y:S01]  /*7950*/  IMAD R22, R5, UR4, R22 ;  /* 0x0000000405167c24 */ /* 0x000fe2000f8e0216 */
[----:B------:R-:W-:Y:S01]  /*7960*/  ULDC UR4, c[0x0][0x600] ;  /* 0x0001800000047ab9 */ /* 0x000fe20000000800 */
[----:B------:R-:W-:Y:S02]  /*7970*/  IMAD R21, R4, UR5, R19 ;  /* 0x0000000504157c24 */ /* 0x000fe4000f8e0213 */
[----:B------:R-:W-:Y:S02]  /*7980*/  IMAD R22, R22, UR4, R7 ;  /* 0x0000000416167c24 */ /* 0x000fe4000f8e0207 */
[----:B------:R-:W-:-:S03]  /*7990*/  IMAD.MOV.U32 R4, RZ, RZ, 0x1 ;  /* 0x00000001ff047424 */ /* 0x000fc600078e00ff */
[----:B------:R-:W-:Y:S02]  /*79a0*/  SEL R19, R22, R21, !P0 ;  /* 0x0000001516137207 */ /* 0x000fe40004000000 */
[----:B------:R-:W-:-:S07]  /*79b0*/  SEL R21, R21, R22, !P0 ;  /* 0x0000001615157207 */ /* 0x000fce0004000000 */
.L_x_174:
[----:B------:R-:W-:Y:S05]  /*79c0*/  BSYNC B1 ;  /* 0x0000000000017941 */ /* 0x000fea0003800000 */
.L_x_173:
[----:B------:R-:W-:-:S13]  /*79d0*/  LOP3.LUT P0, RZ, R4, 0xff, RZ, 0xc0, !PT ;  /* 0x000000ff04ff7812 */ /* 0x000fda000780c0ff */
[----:B------:R-:W-:Y:S05]  /*79e0*/  @P0 BRA `(.L_x_177) ;  /* 0xfffffff400380947 */ /* 0x000fea000383ffff */
[----:B------:R-:W-:Y:S05]  /*79f0*/  BSYNC B0 ;  /* 0x0000000000007941 */ /* 0x000fea0003800000 */
.L_x_166:
[----:B------:R-:W-:-:S03]  /*7a00*/  UMOV UR4, 0xffffffff ;  /* 0xffffffff00047882 */ /* 0x000fc60000000000 */
[----:B------:R-:W-:Y:S05]  /*7a10*/  BRA.DIV UR4, `(.L_x_178) ;  /* 0x00000006045c7947 */ /* 0x000fea000b800000 */
[----:B------:R-:W-:-:S13]  /*7a20*/  ELECT P6, URZ, PT ;  /* 0x00000000003f782f */ /* 0x000fda00038c0000 */
.L_x_194:
[----:B------:R-:W-:Y:S04]  /*7a30*/  BSSY B0, `(.L_x_179) ;  /* 0x000003d000007945 */ /* 0x000fe80003800000 */
[----:B------:R-:W-:Y:S05]  /*7a40*/  @!P6 BRA `(.L_x_180) ;  /* 0x0000000000ece947 */ /* 0x000fea0003800000 */
[----:B------:R-:W-:-:S04]  /*7a50*/  LOP3.LUT R18, R18, 0x2, RZ, 0xfc, !PT ;  /* 0x0000000212127812 */ /* 0x000fc800078efcff */
[----:B------:R-:W-:-:S13]  /*7a60*/  ISETP.NE.AND P0, PT, R18, 0x3, PT ;  /* 0x000000031200780c */ /* 0x000fda0003f05270 */
[----:B------:R-:W-:Y:S05]  /*7a70*/  @!P0 BRA `(.L_x_181) ;  /* 0x0000000000048947 */ /* 0x000fea0003800000 */
[----:B------:R-:W-:Y:S01]  /*7a80*/  BPT.TRAP 0x1 ;  /* 0x000000040000795c */ /* 0x000fe20000300000 */
.L_x_181:
[----:B------:R-:W0:Y:S01]  /*7a90*/  S2R R5, SR_CgaCtaId ;  /* 0x0000000000057919 */ /* 0x000e220000008800 */
[----:B------:R-:W-:Y:S02]  /*7aa0*/  MOV R0, 0x400 ;  /* 0x0000040000007802 */ /* 0x000fe40000000f00 */
[----:B------:R-:W-:Y:S02]  /*7ab0*/  SHF.L.U32 R2, R3, 0x1f, RZ ;  /* 0x0000001f03027819 */ /* 0x000fe400000006ff */
[----:B0-----:R-:W-:-:S05]  /*7ac0*/  LEA R5, R5, R0, 0x18 ;  /* 0x0000000005057211 */ /* 0x001fca00078ec0ff */
[----:B------:R-:W-:-:S04]  /*7ad0*/  VIADD R5, R5, 0x30 ;  /* 0x0000003005057836 */ /* 0x000fc80000000000 */
[C---:B------:R-:W-:Y:S02]  /*7ae0*/  IMAD R7, R8.reuse, 0x8, R5 ;  /* 0x0000000808077824 */ /* 0x040fe400078e0205 */
[----:B------:R-:W-:Y:S02]  /*7af0*/  VIADD R8, R8, 0x1 ;  /* 0x0000000108087836 */ /* 0x000fe40000000000 */
[----:B------:R-:W0:Y:S03]  /*7b00*/  SYNCS.PHASECHK.TRANS64.TRYWAIT P0, [R7+URZ], R2 ;  /* 0x00000002070075a7 */ /* 0x000e26000800017f */
[----:B------:R-:W-:-:S04]  /*7b10*/  ISETP.NE.AND P1, PT, R8, 0x6, PT ;  /* 0x000000060800780c */ /* 0x000fc80003f25270 */
[----:B------:R-:W-:Y:S02]  /*7b20*/  SEL R0, RZ, 0x1, P1 ;  /* 0x00000001ff007807 */ /* 0x000fe40000800000 */
[----:B------:R-:W-:Y:S02]  /*7b30*/  SEL R8, R8, RZ, P1 ;  /* 0x000000ff08087207 */ /* 0x000fe40000800000 */
[----:B------:R-:W-:-:S03]  /*7b40*/  LOP3.LUT R9, R3, R0, RZ, 0x3c, !PT ;  /* 0x0000000003097212 */ /* 0x000fc600078e3cff */
[----:B------:R-:W-:Y:S01]  /*7b50*/  IMAD R6, R8, 0x8, R5 ;  /* 0x0000000808067824 */ /* 0x000fe200078e0205 */
[----:B------:R-:W-:Y:S01]  /*7b60*/  SHF.L.U32 R3, R9, 0x1f, RZ ;  /* 0x0000001f09037819 */ /* 0x000fe200000006ff */
[----:B0-----:R-:W-:Y:S06]  /*7b70*/  @!P0 BRA `(.L_x_182) ;  /* 0x0000000400248947 */ /* 0x001fec0003800000 */
.L_x_195:
[----:B------:R-:W1:Y:S01]  /*7b80*/  SYNCS.PHASECHK.TRANS64.TRYWAIT P0, [R6+URZ], R3 ;  /* 0x00000003060075a7 */ /* 0x000e62000800017f */
[----:B------:R-:W-:-:S05]  /*7b90*/  VIADD R0, R8, 0x1 ;  /* 0x0000000108007836 */ /* 0x000fca0000000000 */
[----:B------:R-:W-:-:S04]  /*7ba0*/  ISETP.NE.AND P1, PT, R0, 0x6, PT ;  /* 0x000000060000780c */ /* 0x000fc80003f25270 */
[----:B0-----:R-:W-:Y:S02]  /*7bb0*/  SEL R2, RZ, 0x1, P1 ;  /* 0x00000001ff027807 */ /* 0x001fe40000800000 */
[----:B------:R-:W-:Y:S02]  /*7bc0*/  SEL R0, R0, RZ, P1 ;  /* 0x000000ff00007207 */ /* 0x000fe40000800000 */
[----:B------:R-:W-:-:S03]  /*7bd0*/  LOP3.LUT R9, R9, R2, RZ, 0x3c, !PT ;  /* 0x0000000209097212 */ /* 0x000fc600078e3cff */
[----:B------:R-:W-:Y:S01]  /*7be0*/  IMAD R7, R0, 0x8, R5 ;  /* 0x0000000800077824 */ /* 0x000fe200078e0205 */
[----:B------:R-:W-:Y:S01]  /*7bf0*/  SHF.L.U32 R4, R9, 0x1f, RZ ;  /* 0x0000001f09047819 */ /* 0x000fe200000006ff */
[----:B-1----:R-:W-:Y:S06]  /*7c00*/  @!P0 BRA `(.L_x_183) ;  /* 0x0000000400148947 */ /* 0x002fec0003800000 */
.L_x_196:
[----:B------:R-:W1:Y:S01]  /*7c10*/  SYNCS.PHASECHK.TRANS64.TRYWAIT P0, [R7+URZ], R4 ;  /* 0x00000004070075a7 */ /* 0x000e62000800017f */
[----:B------:R-:W-:-:S05]  /*7c20*/  VIADD R0, R0, 0x1 ;  /* 0x0000000100007836 */ /* 0x000fca0000000000 */
[----:B------:R-:W-:-:S04]  /*7c30*/  ISETP.NE.AND P1, PT, R0, 0x6, PT ;  /* 0x000000060000780c */ /* 0x000fc80003f25270 */
[----:B------:R-:W-:Y:S02]  /*7c40*/  SEL R2, RZ, 0x1, P1 ;  /* 0x00000001ff027807 */ /* 0x000fe40000800000 */
[----:B------:R-:W-:Y:S02]  /*7c50*/  SEL R0, R0, RZ, P1 ;  /* 0x000000ff00007207 */ /* 0x000fe40000800000 */
[----:B------:R-:W-:-:S03]  /*7c60*/  LOP3.LUT R9, R9, R2, RZ, 0x3c, !PT ;  /* 0x0000000209097212 */ /* 0x000fc600078e3cff */
[----:B0-----:R-:W-:Y:S01]  /*7c70*/  IMAD R6, R0, 0x8, R5 ;  /* 0x0000000800067824 */ /* 0x001fe200078e0205 */
[----:B------:R-:W-:Y:S01]  /*7c80*/  SHF.L.U32 R3, R9, 0x1f, RZ ;  /* 0x0000001f09037819 */ /* 0x000fe200000006ff */
[----:B-1----:R-:W-:Y:S06]  /*7c90*/  @!P0 BRA `(.L_x_184) ;  /* 0x0000000400048947 */ /* 0x002fec0003800000 */
.L_x_197:
        /* <DEDUP_REMOVED lines=9> */
.L_x_198:
[----:B------:R-:W1:Y:S01]  /*7d30*/  SYNCS.PHASECHK.TRANS64.TRYWAIT P0, [R7+URZ], R4 ;  /* 0x00000004070075a7 */ /* 0x000e62000800017f */
[----:B------:R-:W-:-:S05]  /*7d40*/  VIADD R0, R0, 0x1 ;  /* 0x0000000100007836 */ /* 0x000fca0000000000 */
[----:B------:R-:W-:-:S04]  /*7d50*/  ISETP.NE.AND P1, PT, R0, 0x6, PT ;  /* 0x000000060000780c */ /* 0x000fc80003f25270 */
[----:B------:R-:W-:Y:S02]  /*7d60*/  SEL R2, RZ, 0x1, P1 ;  /* 0x00000001ff027807 */ /* 0x000fe40000800000 */
[----:B------:R-:W-:Y:S02]  /*7d70*/  SEL R0, R0, RZ, P1 ;  /* 0x000000ff00007207 */ /* 0x000fe40000800000 */
[----:B------:R-:W-:Y:S01]  /*7d80*/  LOP3.LUT R2, R9, R2, RZ, 0x3c, !PT ;  /* 0x0000000209027212 */ /* 0x000fe200078e3cff */
[----:B-1----:R-:W-:Y:S06]  /*7d90*/  @!P0 BRA `(.L_x_186) ;  /* 0x0000000000ec8947 */ /* 0x002fec0003800000 */
.L_x_199:
[----:B------:R-:W-:Y:S01]  /*7da0*/  IMAD R5, R0, 0x8, R5 ;  /* 0x0000000800057824 */ /* 0x000fe200078e0205 */
[----:B------:R-:W-:-:S07]  /*7db0*/  SHF.L.U32 R0, R2, 0x1f, RZ ;  /* 0x0000001f02007819 */ /* 0x000fce00000006ff */
.L_x_187:
[----:B--2---:R2:W3:Y:S02]  /*7dc0*/  SYNCS.PHASECHK.TRANS64.TRYWAIT P0, [R5+URZ], R0 ;  /* 0x00000000050075a7 */ /* 0x0044e4000800017f */
[----:B---3--:R-:W-:Y:S05]  /*7dd0*/  @!P0 NANOSLEEP.SYNCS 0x989680 ;  /* 0x009896800000895d */ /* 0x008fea0003900000 */
[----:B------:R-:W3:Y:S02]  /*7de0*/  @!P0 SYNCS.PHASECHK.TRANS64 P0, [R5+URZ], R0 ;  /* 0x00000000050085a7 */ /* 0x000ee4000800007f */
[----:B---3--:R-:W-:Y:S05]  /*7df0*/  @!P0 BRA `(.L_x_187) ;  /* 0xfffffffc00f08947 */ /* 0x008fea000383ffff */
.L_x_180:
[----:B------:R-:W-:Y:S05]  /*7e00*/  BSYNC B0 ;  /* 0x0000000000007941 */ /* 0x000fea0003800000 */
.L_x_179:
[----:B------:R-:W-:Y:S05]  /*7e10*/  EXIT ;  /* 0x000000000000794d */ /* 0x000fea0003800000 */
.L_x_21:
[----:B-1----:R1:W2:Y:S02]  /*7e20*/  SYNCS.PHASECHK.TRANS64.TRYWAIT P1, [R3+URZ], R0 ;  /* 0x00000000030075a7 */ /* 0x0022a4000802017f */
[----:B--2---:R-:W-:Y:S05]  /*7e30*/  @!P1 NANOSLEEP.SYNCS 0x989680 ;  /* 0x009896800000995d */ /* 0x004fea0003900000 */
[----:B------:R-:W2:Y:S02]  /*7e40*/  @!P1 SYNCS.PHASECHK.TRANS64 P1, [R3+URZ], R0 ;  /* 0x00000000030095a7 */ /* 0x000ea4000802007f */
[----:B--2---:R-:W-:Y:S05]  /*7e50*/  @!P1 BRA `(.L_x_21) ;  /* 0xfffffffc00f09947 */ /* 0x004fea000383ffff */
[----:B------:R-:W-:Y:S05]  /*7e60*/  BRA `(.L_x_20) ;  /* 0xffffff9800447947 */ /* 0x000fea000383ffff */
.L_x_26:
[----:B-1----:R1:W2:Y:S02]  /*7e70*/  SYNCS.PHASECHK.TRANS64.TRYWAIT P1, [R5+URZ], R4 ;  /* 0x00000004050075a7 */ /* 0x0022a4000802017f */
[----:B--2---:R-:W-:Y:S05]  /*7e80*/  @!P1 NANOSLEEP.SYNCS 0x989680 ;  /* 0x009896800000995d */ /* 0x004fea0003900000 */
[----:B------:R-:W2:Y:S02]  /*7e90*/  @!P1 SYNCS.PHASECHK.TRANS64 P1, [R5+URZ], R4 ;  /* 0x00000004050095a7 */ /* 0x000ea4000802007f */
[----:B--2---:R-:W-:Y:S05]  /*7ea0*/  @!P1 BRA `(.L_x_26) ;  /* 0xfffffffc00f09947 */ /* 0x004fea000383ffff */
[----:B------:R-:W-:Y:S05]  /*7eb0*/  BRA `(.L_x_25) ;  /* 0xffffff9c00207947 */ /* 0x000fea000383ffff */
.L_x_167:
[----:B------:R-:W-:Y:S01]  /*7ec0*/  BSSY B1, `(.L_x_188) ;  /* 0x0000006000017945 */ /* 0x000fe20003800000 */
[----:B------:R-:W-:-:S07]  /*7ed0*/  IMAD.MOV.U32 R15, RZ, RZ, -0x1 ;  /* 0xffffffffff0f7424 */ /* 0x000fce00078e00ff */
[----:B------:R-:W-:Y:S05]  /*7ee0*/  WARPSYNC.COLLECTIVE R15, `(.L_x_189) ;  /* 0x000000000f0c7348 */ /* 0x000fea0003c00000 */
[----:B------:R-:W-:Y:S02]  /*7ef0*/  ELECT P6, UR62, PT ;  /* 0x00000000003e782f */ /* 0x000fe400038c0000 */
[----:B------:R-:W-:Y:S01]  /*7f00*/  MOV R14, UR62 ;  /* 0x0000003e000e7c02 */ /* 0x000fe20008000f00 */
[----:B------:R-:W-:Y:S10]  /*7f10*/  ENDCOLLECTIVE ;  /* 0x000000000000791b */ /* 0x000ff40003800000 */
.L_x_189:
[----:B------:R-:W-:Y:S05]  /*7f20*/  BSYNC B1 ;  /* 0x0000000000017941 */ /* 0x000fea0003800000 */
.L_x_188:
[----:B------:R-:W-:Y:S05]  /*7f30*/  BRA `(.L_x_190) ;  /* 0xffffffec00f07947 */ /* 0x000fea000383ffff */
.L_x_170:
[----:B-1----:R1:W2:Y:S02]  /*7f40*/  SYNCS.PHASECHK.TRANS64.TRYWAIT P0, [R23+URZ+0x30], R14 ;  /* 0x0000300e170075a7 */ /* 0x0022a4000800017f */
[----:B--2---:R-:W-:Y:S05]  /*7f50*/  @!P0 NANOSLEEP.SYNCS 0x989680 ;  /* 0x009896800000895d */ /* 0x004fea0003900000 */
[----:B------:R-:W2:Y:S02]  /*7f60*/  @!P0 SYNCS.PHASECHK.TRANS64 P0, [R23+URZ+0x30], R14 ;  /* 0x0000300e170085a7 */ /* 0x000ea4000800007f */
[----:B--2---:R-:W-:Y:S05]  /*7f70*/  @!P0 BRA `(.L_x_170) ;  /* 0xfffffffc00f08947 */ /* 0x004fea000383ffff */
[----:B------:R-:W-:Y:S05]  /*7f80*/  BRA `(.L_x_191) ;  /* 0xfffffff000307947 */ /* 0x000fea000383ffff */
.L_x_178:
[----:B------:R-:W-:Y:S01]  /*7f90*/  BSSY B0, `(.L_x_192) ;  /* 0x0000006000007945 */ /* 0x000fe20003800000 */
[----:B------:R-:W-:-:S07]  /*7fa0*/  IMAD.MOV.U32 R15, RZ, RZ, -0x1 ;  /* 0xffffffffff0f7424 */ /* 0x000fce00078e00ff */
[----:B------:R-:W-:Y:S05]  /*7fb0*/  WARPSYNC.COLLECTIVE R15, `(.L_x_193) ;  /* 0x000000000f0c7348 */ /* 0x000fea0003c00000 */
[----:B------:R-:W-:Y:S02]  /*7fc0*/  ELECT P6, UR62, PT ;  /* 0x00000000003e782f */ /* 0x000fe400038c0000 */
[----:B------:R-:W-:Y:S01]  /*7fd0*/  MOV R14, UR62 ;  /* 0x0000003e000e7c02 */ /* 0x000fe20008000f00 */
[----:B------:R-:W-:Y:S10]  /*7fe0*/  ENDCOLLECTIVE ;  /* 0x000000000000791b */ /* 0x000ff40003800000 */
.L_x_193:
[----:B------:R-:W-:Y:S05]  /*7ff0*/  BSYNC B0 ;  /* 0x0000000000007941 */ /* 0x000fea0003800000 */
.L_x_192:
[----:B------:R-:W-:Y:S05]  /*8000*/  BRA `(.L_x_194) ;  /* 0xfffffff800887947 */ /* 0x000fea000383ffff */
.L_x_182:
[----:B0-----:R0:W1:Y:S02]  /*8010*/  SYNCS.PHASECHK.TRANS64.TRYWAIT P0, [R7+URZ], R2 ;  /* 0x00000002070075a7 */ /* 0x001064000800017f */
[----:B-1----:R-:W-:Y:S05]  /*8020*/  @!P0 NANOSLEEP.SYNCS 0x989680 ;  /* 0x009896800000895d */ /* 0x002fea0003900000 */
[----:B------:R-:W1:Y:S02]  /*8030*/  @!P0 SYNCS.PHASECHK.TRANS64 P0, [R7+URZ], R2 ;  /* 0x00000002070085a7 */ /* 0x000e64000800007f */
[----:B-1----:R-:W-:Y:S05]  /*8040*/  @!P0 BRA `(.L_x_182) ;  /* 0xfffffffc00f08947 */ /* 0x002fea000383ffff */
[----:B------:R-:W-:Y:S05]  /*8050*/  BRA `(.L_x_195) ;  /* 0xfffffff800c87947 */ /* 0x000fea000383ffff */
.L_x_183:
[----:B0-----:R0:W1:Y:S02]  /*8060*/  SYNCS.PHASECHK.TRANS64.TRYWAIT P0, [R6+URZ], R3 ;  /* 0x00000003060075a7 */ /* 0x001064000800017f */
[----:B-1----:R-:W-:Y:S05]  /*8070*/  @!P0 NANOSLEEP.SYNCS 0x989680 ;  /* 0x009896800000895d */ /* 0x002fea0003900000 */
[----:B------:R-:W1:Y:S02]  /*8080*/  @!P0 SYNCS.PHASECHK.TRANS64 P0, [R6+URZ], R3 ;  /* 0x00000003060085a7 */ /* 0x000e64000800007f */
[----:B-1----:R-:W-:Y:S05]  /*8090*/  @!P0 BRA `(.L_x_183) ;  /* 0xfffffffc00f08947 */ /* 0x002fea000383ffff */
[----:B------:R-:W-:Y:S05]  /*80a0*/  BRA `(.L_x_196) ;  /* 0xfffffff800d87947 */ /* 0x000fea000383ffff */
.L_x_184:
[----:B0-----:R0:W1:Y:S02]  /*80b0*/  SYNCS.PHASECHK.TRANS64.TRYWAIT P0, [R7+URZ], R4 ;  /* 0x00000004070075a7 */ /* 0x001064000800017f */
[----:B-1----:R-:W-:Y:S05]  /*80c0*/  @!P0 NANOSLEEP.SYNCS 0x989680 ;  /* 0x009896800000895d */ /* 0x002fea0003900000 */
[----:B------:R-:W1:Y:S02]  /*80d0*/  @!P0 SYNCS.PHASECHK.TRANS64 P0, [R7+URZ], R4 ;  /* 0x00000004070085a7 */ /* 0x000e64000800007f */
[----:B-1----:R-:W-:Y:S05]  /*80e0*/  @!P0 BRA `(.L_x_184) ;  /* 0xfffffffc00f08947 */ /* 0x002fea000383ffff */
[----:B------:R-:W-:Y:S05]  /*80f0*/  BRA `(.L_x_197) ;  /* 0xfffffff800e87947 */ /* 0x000fea000383ffff */
.L_x_185:
[----:B0-----:R0:W1:Y:S02]  /*8100*/  SYNCS.PHASECHK.TRANS64.TRYWAIT P0, [R6+URZ], R3 ;  /* 0x00000003060075a7 */ /* 0x001064000800017f */
[----:B-1----:R-:W-:Y:S05]  /*8110*/  @!P0 NANOSLEEP.SYNCS 0x989680 ;  /* 0x009896800000895d */ /* 0x002fea0003900000 */
[----:B------:R-:W1:Y:S02]  /*8120*/  @!P0 SYNCS.PHASECHK.TRANS64 P0, [R6+URZ], R3 ;  /* 0x00000003060085a7 */ /* 0x000e64000800007f */
[----:B-1----:R-:W-:Y:S05]  /*8130*/  @!P0 BRA `(.L_x_185) ;  /* 0xfffffffc00f08947 */ /* 0x002fea000383ffff */
[----:B------:R-:W-:Y:S05]  /*8140*/  BRA `(.L_x_198) ;  /* 0xfffffff800f87947 */ /* 0x000fea000383ffff */
.L_x_186:
[----:B-1----:R1:W2:Y:S02]  /*8150*/  SYNCS.PHASECHK.TRANS64.TRYWAIT P0, [R7+URZ], R4 ;  /* 0x00000004070075a7 */ /* 0x0022a4000800017f */
[----:B--2---:R-:W-:Y:S05]  /*8160*/  @!P0 NANOSLEEP.SYNCS 0x989680 ;  /* 0x009896800000895d */ /* 0x004fea0003900000 */
[----:B------:R-:W2:Y:S02]  /*8170*/  @!P0 SYNCS.PHASECHK.TRANS64 P0, [R7+URZ], R4 ;  /* 0x00000004070085a7 */ /* 0x000ea4000800007f */
[----:B--2---:R-:W-:Y:S05]  /*8180*/  @!P0 BRA `(.L_x_186) ;  /* 0xfffffffc00f08947 */ /* 0x004fea000383ffff */
[----:B------:R-:W-:Y:S05]  /*8190*/  BRA `(.L_x_199) ;  /* 0xfffffffc00007947 */ /* 0x000fea000383ffff */
.L_x_200:
[----:B------:R-:W-:-:S00]  /*81a0*/  BRA `(.L_x_200) ;  /* 0xfffffffc00fc7947 */ /* 0x000fc0000383ffff */
[----:B------:R-:W-:-:S00]  /*81b0*/  NOP ;  /* 0x0000000000007918 */ /* 0x000fc00000000000 */
        /* <DEDUP_REMOVED lines=12> */
.L_x_201:


//--------------------- .nv.global.init           --------------------------
	.section	.nv.global.init,"aw",@progbits
.nv.global.init:
	.type		$str$22,@object
	.size		$str$22,($str$23 - $str$22)
$str$22:
        /*0000*/ 	.byte	0x6b, 0x5f, 0x74, 0x69, 0x6c, 0x65, 0x5f, 0x63, 0x6f, 0x75, 0x6e, 0x74, 0x20, 0x3e, 0x3d, 0x20
        /*0010*/ 	.byte	0x31, 0x00
	.type		$str$23,@object
	.size		$str$23,(__unnamed_1 - $str$23)
$str$23:
        /*0012*/ 	.byte	0x2f, 0x74, 0x6d, 0x70, 0x2f, 0x63, 0x75, 0x74, 0x6c, 0x61, 0x73, 0x73, 0x5f, 0x73, 0x77, 0x65
        /*0022*/ 	.byte	0x65, 0x70, 0x5f, 0x73, 0x72, 0x63, 0x2f, 0x69, 0x6e, 0x63, 0x6c, 0x75, 0x64, 0x65, 0x2f, 0x63
        /*0032*/ 	.byte	0x75, 0x74, 0x6c, 0x61, 0x73, 0x73, 0x2f, 0x67, 0x65, 0x6d, 0x6d, 0x2f, 0x63, 0x6f, 0x6c, 0x6c
        /*0042*/ 	.byte	0x65, 0x63, 0x74, 0x69, 0x76, 0x65, 0x2f, 0x73, 0x6d, 0x39, 0x30, 0x5f, 0x6d, 0x6d, 0x61, 0x5f
        /*0052*/ 	.byte	0x74, 0x6d, 0x61, 0x5f, 0x67, 0x6d, 0x6d, 0x61, 0x5f, 0x73, 0x73, 0x5f, 0x77, 0x61, 0x72, 0x70
        /*0062*/ 	.byte	0x73, 0x70, 0x65, 0x63, 0x69, 0x61, 0x6c, 0x69, 0x7a, 0x65, 0x64, 0x2e, 0x68, 0x70, 0x70, 0x00
	.type		__unnamed_1,@object
	.size		__unnamed_1,(.L_0 - __unnamed_1)
__unnamed_1:
        /*0072*/ 	.byte	0x76, 0x6f, 0x69, 0x64, 0x20, 0x63, 0x75, 0x74, 0x6c, 0x61, 0x73, 0x73, 0x3a, 0x3a, 0x67, 0x65
        /* <DEDUP_REMOVED lines=180> */
        /*0bc2*/ 	.byte	0x69, 0x74, 0x79, 0x5d, 0x00
.L_0:


//--------------------- .nv.shared._ZN7cutlass13device_kernelINS_4gemm6kernel13GemmUniversalIN4cute5tupleIJiiiiEEENS1_10collective13CollectiveMmaINS1_34MainloopSm90TmaGmmaWarpSpecializedILi6ENS5_IJNS4_1CILi1EEENSA_ILi8EEESB_EEENS1_35KernelTmaWarpSpecializedCooperativeEEENS5_IJNSA_ILi128EEESG_NSA_ILi64EEEEEENS_6half_tENS5_IJlSB_lEEESJ_SK_NS4_8TiledMMAINS4_8MMA_AtomIJNS4_4SM904GMMA26MMA_64x128x16_F32F16F16_SSILNSO_5MajorE0ELSQ_0ELNSO_7ScaleInE1ELSR_1EEEEEENS4_6LayoutINS5_IJNSA_ILi2EEESB_SB_EEENS5_IJSB_NSA_ILi0EEESX_EEEEENS5_IJNS4_10UnderscoreES10_S10_EEEEENS4_23SM90_TMA_LOAD_MULTICASTENS4_14ComposedLayoutINS4_7SwizzleILi3ELi4ELi3EEENS4_18smem_ptr_flag_bitsILi16EEENSU_INS5_IJSC_SH_EEENS5_IJSH_SB_EEEEEEEvNS4_8identityENS4_13SM90_TMA_LOADES1C_vS1D_EENS_8epilogue10collective6detail29Sm90TmaWarpSpecializedAdapterINS1H_15DefaultEpilogueISJ_SK_SK_NS1G_6thread17LinearCombinationISJ_Li1EffLNS1L_9ScaleType4KindE0ELNS_15FloatRoundStyleE2ESJ_EENS1_15EpilogueDefaultEEEEEvvEEEEvNT_6ParamsE --------------------------
	.section	.nv.shared._ZN7cutlass13device_kernelINS_4gemm6kernel13GemmUniversalIN4cute5tupleIJiiiiEEENS1_10collective13CollectiveMmaINS1_34MainloopSm90TmaGmmaWarpSpecializedILi6ENS5_IJNS4_1CILi1EEENSA_ILi8EEESB_EEENS1_35KernelTmaWarpSpecializedCooperativeEEENS5_IJNSA_ILi128EEESG_NSA_ILi64EEEEEENS_6half_tENS5_IJlSB_lEEESJ_SK_NS4_8TiledMMAINS4_8MMA_AtomIJNS4_4SM904GMMA26MMA_64x128x16_F32F16F16_SSILNSO_5MajorE0ELSQ_0ELNSO_7ScaleInE1ELSR_1EEEEEENS4_6LayoutINS5_IJNSA_ILi2EEESB_SB_EEENS5_IJSB_NSA_ILi0EEESX_EEEEENS5_IJNS4_10UnderscoreES10_S10_EEEEENS4_23SM90_TMA_LOAD_MULTICASTENS4_14ComposedLayoutINS4_7SwizzleILi3ELi4ELi3EEENS4_18smem_ptr_flag_bitsILi16EEENSU_INS5_IJSC_SH_EEENS5_IJSH_SB_EEEEEEEvNS4_8identityENS4_13SM90_TMA_LOADES1C_vS1D_EENS_8epilogue10collective6detail29Sm90TmaWarpSpecializedAdapterINS1H_15DefaultEpilogueISJ_SK_SK_NS1G_6thread17LinearCombinationISJ_Li1EffLNS1L_9ScaleType4KindE0ELNS_15FloatRoundStyleE2ESJ_EENS1_15EpilogueDefaultEEEEEvvEEEEvNT_6ParamsE,"aw",@nobits
	.sectionflags	@""
	.align	16
	.zero		1024


//--------------------- .nv.shared.reserved.0     --------------------------
	.section	.nv.shared.reserved.0,"aw",@nobits
	.weak		__nv_reservedSMEM_offset_0_alias
	.size		__nv_reservedSMEM_offset_0_alias, 0, 0
	.other		__nv_reservedSMEM_offset_0_alias,@"STO_CUDA_RESERVED_SHARED STV_DEFAULT"
__nv_reservedSMEM_offset_0_alias:
	.zero		0


//--------------------- .nv.global                --------------------------
	.section	.nv.global,"aw",@nobits
.nv.global:
	.type		_ZN40_INTERNAL_242fee32_4_k_cu_a576478e_159844cute1_E,@object
	.size		_ZN40_INTERNAL_242fee32_4_k_cu_a576478e_159844cute1_E,(_ZN40_INTERNAL_242fee32_4_k_cu_a576478e_159844cuda3std3__45__cpo6cbeginE - _ZN40_INTERNAL_242fee32_4_k_cu_a576478e_159844cute1_E)
_ZN40_INTERNAL_242fee32_4_k_cu_a576478e_159844cute1_E:
	.zero		1
	.type		_ZN40_INTERNAL_242fee32_4_k_cu_a576478e_159844cuda3std3__45__cpo6cbeginE,@object
	.size		_ZN40_INTERNAL_242fee32_4_k_cu_a576478e_159844cuda3std3__45__cpo6cbeginE,(_ZN40_INTERNAL_242fee32_4_k_cu_a576478e_159844cuda3std3__48in_placeE - _ZN40_INTERNAL_242fee32_4_k_cu_a576478e_159844cuda3std3__45__cpo6cbeginE)
_ZN40_INTERNAL_242fee32_4_k_cu_a576478e_159844cuda3std3__45__cpo6cbeginE:
	.zero		1
	.type		_ZN40_INTERNAL_242fee32_4_k_cu_a576478e_159844cuda3std3__48in_placeE,@object
	.size		_ZN40_INTERNAL_242fee32_4_k_cu_a576478e_159844cuda3std3__48in_placeE,(_ZN40_INTERNAL_242fee32_4_k_cu_a576478e_159844cuda3std6ranges3__45__cpo9iter_moveE - _ZN40_INTERNAL_242fee32_4_k_cu_a576478e_159844cuda3std3__48in_placeE)
_ZN40_INTERNAL_242fee32_4_k_cu_a576478e_159844cuda3std3__48in_placeE:
	.zero		1
	.type		_ZN40_INTERNAL_242fee32_4_k_cu_a576478e_159844cuda3std6ranges3__45__cpo9iter_moveE,@object
	.size		_ZN40_INTERNAL_242fee32_4_k_cu_a576478e_159844cuda3std6ranges3__45__cpo9iter_moveE,(_ZN40_INTERNAL_242fee32_4_k_cu_a576478e_159844cuda3std3__45__cpo5beginE - _ZN40_INTERNAL_242fee32_4_k_cu_a576478e_159844cuda3std6ranges3__45__cpo9iter_moveE)
_ZN40_INTERNAL_242fee32_4_k_cu_a576478e_159844cuda3std6ranges3__45__cpo9iter_moveE:
	.zero		1
	.type		_ZN40_INTERNAL_242fee32_4_k_cu_a576478e_159844cuda3std3__45__cpo5beginE,@object
	.size		_ZN40_INTERNAL_242fee32_4_k_cu_a576478e_159844cuda3std3__45__cpo5beginE,(_ZN40_INTERNAL_242fee32_4_k_cu_a576478e_159844cuda3std3__442_GLOBAL__N__242fee32_4_k_cu_a576478e_159846ignoreE - _ZN40_INTERNAL_242fee32_4_k_cu_a576478e_159844cuda3std3__45__cpo5beginE)
_ZN40_INTERNAL_242fee32_4_k_cu_a576478e_159844cuda3std3__45__cpo5beginE:
	.zero		1
	.type		_ZN40_INTERNAL_242fee32_4_k_cu_a576478e_159844cuda3std3__442_GLOBAL__N__242fee32_4_k_cu_a576478e_159846ignoreE,@object
	.size		_ZN40_INTERNAL_242fee32_4_k_cu_a576478e_159844cuda3std3__442_GLOBAL__N__242fee32_4_k_cu_a576478e_159846ignoreE,(_ZN40_INTERNAL_242fee32_4_k_cu_a576478e_159844cute7productE - _ZN40_INTERNAL_242fee32_4_k_cu_a576478e_159844cuda3std3__442_GLOBAL__N__242fee32_4_k_cu_a576478e_159846ignoreE)
_ZN40_INTERNAL_242fee32_4_k_cu_a576478e_159844cuda3std3__442_GLOBAL__N__242fee32_4_k_cu_a576478e_159846ignoreE:
	.zero		1
	.type		_ZN40_INTERNAL_242fee32_4_k_cu_a576478e_159844cute7productE,@object
	.size		_ZN40_INTERNAL_242fee32_4_k_cu_a576478e_159844cute7productE,(_ZN40_INTERNAL_242fee32_4_k_cu_a576478e_159844cuda3std3__45__cpo3endE - _ZN40_INTERNAL_242fee32_4_k_cu_a576478e_159844cute7productE)
_ZN40_INTERNAL_242fee32_4_k_cu_a576478e_159844cute7productE:
	.zero		1
	.type		_ZN40_INTERNAL_242fee32_4_k_cu_a576478e_159844cuda3std3__45__cpo3endE,@object
	.size		_ZN40_INTERNAL_242fee32_4_k_cu_a576478e_159844cuda3std3__45__cpo3endE,(_ZN40_INTERNAL_242fee32_4_k_cu_a576478e_159844cuda3std3__419piecewise_constructE - _ZN40_INTERNAL_242fee32_4_k_cu_a576478e_159844cuda3std3__45__cpo3endE)
_ZN40_INTERNAL_242fee32_4_k_cu_a576478e_159844cuda3std3__45__cpo3endE:
	.zero		1
	.type		_ZN40_INTERNAL_242fee32_4_k_cu_a576478e_159844cuda3std3__419piecewise_constructE,@object
	.size		_ZN40_INTERNAL_242fee32_4_k_cu_a576478e_159844cuda3std3__419piecewise_constructE,(_ZN40_INTERNAL_242fee32_4_k_cu_a576478e_159844cuda3std3__45__cpo4cendE - _ZN40_INTERNAL_242fee32_4_k_cu_a576478e_159844cuda3std3__419piecewise_constructE)
_ZN40_INTERNAL_242fee32_4_k_cu_a576478e_159844cuda3std3__419piecewise_constructE:
	.zero		1
	.type		_ZN40_INTERNAL_242fee32_4_k_cu_a576478e_159844cuda3std3__45__cpo4cendE,@object
	.size		_ZN40_INTERNAL_242fee32_4_k_cu_a576478e_159844cuda3std3__45__cpo4cendE,(_ZN40_INTERNAL_242fee32_4_k_cu_a576478e_159844cuda3std6ranges3__45__cpo4swapE - _ZN40_INTERNAL_242fee32_4_k_cu_a576478e_159844cuda3std3__45__cpo4cendE)
_ZN40_INTERNAL_242fee32_4_k_cu_a576478e_159844cuda3std3__45__cpo4cendE:
	.zero		1
	.type		_ZN40_INTERNAL_242fee32_4_k_cu_a576478e_159844cuda3std6ranges3__45__cpo4swapE,@object
	.size		_ZN40_INTERNAL_242fee32_4_k_cu_a576478e_159844cuda3std6ranges3__45__cpo4swapE,(.L_8 - _ZN40_INTERNAL_242fee32_4_k_cu_a576478e_159844cuda3std6ranges3__45__cpo4swapE)
_ZN40_INTERNAL_242fee32_4_k_cu_a576478e_159844cuda3std6ranges3__45__cpo4swapE:
	.zero		1
.L_8:


//--------------------- .nv.constant0._ZN7cutlass13device_kernelINS_4gemm6kernel13GemmUniversalIN4cute5tupleIJiiiiEEENS1_10collective13CollectiveMmaINS1_34MainloopSm90TmaGmmaWarpSpecializedILi6ENS5_IJNS4_1CILi1EEENSA_ILi8EEESB_EEENS1_35KernelTmaWarpSpecializedCooperativeEEENS5_IJNSA_ILi128EEESG_NSA_ILi64EEEEEENS_6half_tENS5_IJlSB_lEEESJ_SK_NS4_8TiledMMAINS4_8MMA_AtomIJNS4_4SM904GMMA26MMA_64x128x16_F32F16F16_SSILNSO_5MajorE0ELSQ_0ELNSO_7ScaleInE1ELSR_1EEEEEENS4_6LayoutINS5_IJNSA_ILi2EEESB_SB_EEENS5_IJSB_NSA_ILi0EEESX_EEEEENS5_IJNS4_10UnderscoreES10_S10_EEEEENS4_23SM90_TMA_LOAD_MULTICASTENS4_14ComposedLayoutINS4_7SwizzleILi3ELi4ELi3EEENS4_18smem_ptr_flag_bitsILi16EEENSU_INS5_IJSC_SH_EEENS5_IJSH_SB_EEEEEEEvNS4_8identityENS4_13SM90_TMA_LOADES1C_vS1D_EENS_8epilogue10collective6detail29Sm90TmaWarpSpecializedAdapterINS1H_15DefaultEpilogueISJ_SK_SK_NS1G_6thread17LinearCombinationISJ_Li1EffLNS1L_9ScaleType4KindE0ELNS_15FloatRoundStyleE2ESJ_EENS1_15EpilogueDefaultEEEEEvvEEEEvNT_6ParamsE --------------------------
	.section	.nv.constant0._ZN7cutlass13device_kernelINS_4gemm6kernel13GemmUniversalIN4cute5tupleIJiiiiEEENS1_10collective13CollectiveMmaINS1_34MainloopSm90TmaGmmaWarpSpecializedILi6ENS5_IJNS4_1CILi1EEENSA_ILi8EEESB_EEENS1_35KernelTmaWarpSpecializedCooperativeEEENS5_IJNSA_ILi128EEESG_NSA_ILi64EEEEEENS_6half_tENS5_IJlSB_lEEESJ_SK_NS4_8TiledMMAINS4_8MMA_AtomIJNS4_4SM904GMMA26MMA_64x128x16_F32F16F16_SSILNSO_5MajorE0ELSQ_0ELNSO_7ScaleInE1ELSR_1EEEEEENS4_6LayoutINS5_IJNSA_ILi2EEESB_SB_EEENS5_IJSB_NSA_ILi0EEESX_EEEEENS5_IJNS4_10UnderscoreES10_S10_EEEEENS4_23SM90_TMA_LOAD_MULTICASTENS4_14ComposedLayoutINS4_7SwizzleILi3ELi4ELi3EEENS4_18smem_ptr_flag_bitsILi16EEENSU_INS5_IJSC_SH_EEENS5_IJSH_SB_EEEEEEEvNS4_8identityENS4_13SM90_TMA_LOADES1C_vS1D_EENS_8epilogue10collective6detail29Sm90TmaWarpSpecializedAdapterINS1H_15DefaultEpilogueISJ_SK_SK_NS1G_6thread17LinearCombinationISJ_Li1EffLNS1L_9ScaleType4KindE0ELNS_15FloatRoundStyleE2ESJ_EENS1_15EpilogueDefaultEEEEEvvEEEEvNT_6ParamsE,"a",@progbits
	.sectionflags	@""
	.align	4
.nv.constant0._ZN7cutlass13device_kernelINS_4gemm6kernel13GemmUniversalIN4cute5tupleIJiiiiEEENS1_10collective13CollectiveMmaINS1_34MainloopSm90TmaGmmaWarpSpecializedILi6ENS5_IJNS4_1CILi1EEENSA_ILi8EEESB_EEENS1_35KernelTmaWarpSpecializedCooperativeEEENS5_IJNSA_ILi128EEESG_NSA_ILi64EEEEEENS_6half_tENS5_IJlSB_lEEESJ_SK_NS4_8TiledMMAINS4_8MMA_AtomIJNS4_4SM904GMMA26MMA_64x128x16_F32F16F16_SSILNSO_5MajorE0ELSQ_0ELNSO_7ScaleInE1ELSR_1EEEEEENS4_6LayoutINS5_IJNSA_ILi2EEESB_SB_EEENS5_IJSB_NSA_ILi0EEESX_EEEEENS5_IJNS4_10UnderscoreES10_S10_EEEEENS4_23SM90_TMA_LOAD_MULTICASTENS4_14ComposedLayoutINS4_7SwizzleILi3ELi4ELi3EEENS4_18smem_ptr_flag_bitsILi16EEENSU_INS5_IJSC_SH_EEENS5_IJSH_SB_EEEEEEEvNS4_8identityENS4_13SM90_TMA_LOADES1C_vS1D_EENS_8epilogue10collective6detail29Sm90TmaWarpSpecializedAdapterINS1H_15DefaultEpilogueISJ_SK_SK_NS1G_6thread17LinearCombinationISJ_Li1EffLNS1L_9ScaleType4KindE0ELNS_15FloatRoundStyleE2ESJ_EENS1_15EpilogueDefaultEEEEEvvEEEEvNT_6ParamsE:
	.zero		1664


//--------------------- SYMBOLS --------------------------

	.type		.nv.reservedSmem.offset0,@object
	.size		.nv.reservedSmem.offset0,0x4
	.type		__assertfail,@function
